//
// Generated by NVIDIA NVVM Compiler
//
// Compiler Build ID: CL-36424714
// Cuda compilation tools, release 13.0, V13.0.88
// Based on NVVM 20.0.0
//

.version 9.0
.target sm_100
.address_size 64

	// .globl	_Z22double2int8_GPU_kerneliiPKdiPai

.visible .entry _Z22double2int8_GPU_kerneliiPKdiPai(
	.param .u32 _Z22double2int8_GPU_kerneliiPKdiPai_param_0,
	.param .u32 _Z22double2int8_GPU_kerneliiPKdiPai_param_1,
	.param .u64 .ptr .align 1 _Z22double2int8_GPU_kerneliiPKdiPai_param_2,
	.param .u32 _Z22double2int8_GPU_kerneliiPKdiPai_param_3,
	.param .u64 .ptr .align 1 _Z22double2int8_GPU_kerneliiPKdiPai_param_4,
	.param .u32 _Z22double2int8_GPU_kerneliiPKdiPai_param_5
)
{
	.reg .pred 	%p<4>;
	.reg .b32 	%r<18>;
	.reg .b64 	%rd<9>;
	.reg .b64 	%fd<2>;

	ld.param.u32 	%r5, [_Z22double2int8_GPU_kerneliiPKdiPai_param_0];
	ld.param.u32 	%r6, [_Z22double2int8_GPU_kerneliiPKdiPai_param_1];
	ld.param.u64 	%rd1, [_Z22double2int8_GPU_kerneliiPKdiPai_param_2];
	ld.param.u32 	%r3, [_Z22double2int8_GPU_kerneliiPKdiPai_param_3];
	ld.param.u64 	%rd2, [_Z22double2int8_GPU_kerneliiPKdiPai_param_4];
	ld.param.u32 	%r4, [_Z22double2int8_GPU_kerneliiPKdiPai_param_5];
	mov.u32 	%r8, %tid.x;
	mov.u32 	%r9, %tid.y;
	mov.u32 	%r10, %ctaid.x;
	mov.u32 	%r11, %ntid.x;
	mad.lo.s32 	%r1, %r10, %r11, %r8;
	mov.u32 	%r12, %ctaid.y;
	mov.u32 	%r13, %ntid.y;
	mad.lo.s32 	%r14, %r12, %r13, %r9;
	setp.ge.s32 	%p1, %r1, %r5;
	setp.ge.s32 	%p2, %r14, %r6;
	or.pred  	%p3, %p1, %p2;
	@%p3 bra 	$L__BB0_2;
	cvta.to.global.u64 	%rd3, %rd1;
	cvta.to.global.u64 	%rd4, %rd2;
	mad.lo.s32 	%r15, %r3, %r14, %r1;
	mul.wide.s32 	%rd5, %r15, 8;
	add.s64 	%rd6, %rd3, %rd5;
	ld.global.f64 	%fd1, [%rd6];
	cvt.rzi.s32.f64 	%r16, %fd1;
	mad.lo.s32 	%r17, %r4, %r14, %r1;
	cvt.s64.s32 	%rd7, %r17;
	add.s64 	%rd8, %rd4, %rd7;
	st.global.u8 	[%rd8], %r16;
$L__BB0_2:
	ret;

}
	// .globl	_Z21double2fp8_GPU_kerneliiPKdiPhi
.visible .entry _Z21double2fp8_GPU_kerneliiPKdiPhi(
	.param .u32 _Z21double2fp8_GPU_kerneliiPKdiPhi_param_0,
	.param .u32 _Z21double2fp8_GPU_kerneliiPKdiPhi_param_1,
	.param .u64 .ptr .align 1 _Z21double2fp8_GPU_kerneliiPKdiPhi_param_2,
	.param .u32 _Z21double2fp8_GPU_kerneliiPKdiPhi_param_3,
	.param .u64 .ptr .align 1 _Z21double2fp8_GPU_kerneliiPKdiPhi_param_4,
	.param .u32 _Z21double2fp8_GPU_kerneliiPKdiPhi_param_5
)
{
	.reg .pred 	%p<4>;
	.reg .b16 	%rs<2>;
	.reg .b32 	%r<17>;
	.reg .b32 	%f<3>;
	.reg .b64 	%rd<9>;
	.reg .b64 	%fd<2>;

	ld.param.u32 	%r5, [_Z21double2fp8_GPU_kerneliiPKdiPhi_param_0];
	ld.param.u32 	%r6, [_Z21double2fp8_GPU_kerneliiPKdiPhi_param_1];
	ld.param.u64 	%rd1, [_Z21double2fp8_GPU_kerneliiPKdiPhi_param_2];
	ld.param.u32 	%r3, [_Z21double2fp8_GPU_kerneliiPKdiPhi_param_3];
	ld.param.u64 	%rd2, [_Z21double2fp8_GPU_kerneliiPKdiPhi_param_4];
	ld.param.u32 	%r4, [_Z21double2fp8_GPU_kerneliiPKdiPhi_param_5];
	mov.u32 	%r8, %tid.x;
	mov.u32 	%r9, %tid.y;
	mov.u32 	%r10, %ctaid.x;
	mov.u32 	%r11, %ntid.x;
	mad.lo.s32 	%r1, %r10, %r11, %r8;
	mov.u32 	%r12, %ctaid.y;
	mov.u32 	%r13, %ntid.y;
	mad.lo.s32 	%r14, %r12, %r13, %r9;
	setp.ge.s32 	%p1, %r1, %r5;
	setp.ge.s32 	%p2, %r14, %r6;
	or.pred  	%p3, %p1, %p2;
	@%p3 bra 	$L__BB1_2;
	cvta.to.global.u64 	%rd3, %rd1;
	cvta.to.global.u64 	%rd4, %rd2;
	mad.lo.s32 	%r15, %r3, %r14, %r1;
	mul.wide.s32 	%rd5, %r15, 8;
	add.s64 	%rd6, %rd3, %rd5;
	ld.global.f64 	%fd1, [%rd6];
	cvt.rn.f32.f64 	%f1, %fd1;
	mov.f32 	%f2, 0f00000000;
	// begin inline asm
	{cvt.rn.satfinite.e4m3x2.f32 %rs1, %f2, %f1;}

	// end inline asm
	mad.lo.s32 	%r16, %r4, %r14, %r1;
	cvt.s64.s32 	%rd7, %r16;
	add.s64 	%rd8, %rd4, %rd7;
	st.global.u8 	[%rd8], %rs1;
$L__BB1_2:
	ret;

}
	// .globl	_Z20float2fp8_GPU_kerneliiPKfiPhi
.visible .entry _Z20float2fp8_GPU_kerneliiPKfiPhi(
	.param .u32 _Z20float2fp8_GPU_kerneliiPKfiPhi_param_0,
	.param .u32 _Z20float2fp8_GPU_kerneliiPKfiPhi_param_1,
	.param .u64 .ptr .align 1 _Z20float2fp8_GPU_kerneliiPKfiPhi_param_2,
	.param .u32 _Z20float2fp8_GPU_kerneliiPKfiPhi_param_3,
	.param .u64 .ptr .align 1 _Z20float2fp8_GPU_kerneliiPKfiPhi_param_4,
	.param .u32 _Z20float2fp8_GPU_kerneliiPKfiPhi_param_5
)
{
	.reg .pred 	%p<4>;
	.reg .b16 	%rs<2>;
	.reg .b32 	%r<17>;
	.reg .b32 	%f<3>;
	.reg .b64 	%rd<9>;

	ld.param.u32 	%r5, [_Z20float2fp8_GPU_kerneliiPKfiPhi_param_0];
	ld.param.u32 	%r6, [_Z20float2fp8_GPU_kerneliiPKfiPhi_param_1];
	ld.param.u64 	%rd1, [_Z20float2fp8_GPU_kerneliiPKfiPhi_param_2];
	ld.param.u32 	%r3, [_Z20float2fp8_GPU_kerneliiPKfiPhi_param_3];
	ld.param.u64 	%rd2, [_Z20float2fp8_GPU_kerneliiPKfiPhi_param_4];
	ld.param.u32 	%r4, [_Z20float2fp8_GPU_kerneliiPKfiPhi_param_5];
	mov.u32 	%r8, %tid.x;
	mov.u32 	%r9, %tid.y;
	mov.u32 	%r10, %ctaid.x;
	mov.u32 	%r11, %ntid.x;
	mad.lo.s32 	%r1, %r10, %r11, %r8;
	mov.u32 	%r12, %ctaid.y;
	mov.u32 	%r13, %ntid.y;
	mad.lo.s32 	%r14, %r12, %r13, %r9;
	setp.ge.s32 	%p1, %r1, %r5;
	setp.ge.s32 	%p2, %r14, %r6;
	or.pred  	%p3, %p1, %p2;
	@%p3 bra 	$L__BB2_2;
	cvta.to.global.u64 	%rd3, %rd1;
	cvta.to.global.u64 	%rd4, %rd2;
	mad.lo.s32 	%r15, %r3, %r14, %r1;
	mul.wide.s32 	%rd5, %r15, 4;
	add.s64 	%rd6, %rd3, %rd5;
	ld.global.f32 	%f1, [%rd6];
	mov.f32 	%f2, 0f00000000;
	// begin inline asm
	{cvt.rn.satfinite.e4m3x2.f32 %rs1, %f2, %f1;}

	// end inline asm
	mad.lo.s32 	%r16, %r4, %r14, %r1;
	cvt.s64.s32 	%rd7, %r16;
	add.s64 	%rd8, %rd4, %rd7;
	st.global.u8 	[%rd8], %rs1;
$L__BB2_2:
	ret;

}
	// .globl	_Z19half2fp8_GPU_kerneliiPK6__halfiPhi
.visible .entry _Z19half2fp8_GPU_kerneliiPK6__halfiPhi(
	.param .u32 _Z19half2fp8_GPU_kerneliiPK6__halfiPhi_param_0,
	.param .u32 _Z19half2fp8_GPU_kerneliiPK6__halfiPhi_param_1,
	.param .u64 .ptr .align 1 _Z19half2fp8_GPU_kerneliiPK6__halfiPhi_param_2,
	.param .u32 _Z19half2fp8_GPU_kerneliiPK6__halfiPhi_param_3,
	.param .u64 .ptr .align 1 _Z19half2fp8_GPU_kerneliiPK6__halfiPhi_param_4,
	.param .u32 _Z19half2fp8_GPU_kerneliiPK6__halfiPhi_param_5
)
{
	.reg .pred 	%p<4>;
	.reg .b16 	%rs<2>;
	.reg .b32 	%r<18>;
	.reg .b64 	%rd<9>;

	ld.param.u32 	%r5, [_Z19half2fp8_GPU_kerneliiPK6__halfiPhi_param_0];
	ld.param.u32 	%r6, [_Z19half2fp8_GPU_kerneliiPK6__halfiPhi_param_1];
	ld.param.u64 	%rd1, [_Z19half2fp8_GPU_kerneliiPK6__halfiPhi_param_2];
	ld.param.u32 	%r3, [_Z19half2fp8_GPU_kerneliiPK6__halfiPhi_param_3];
	ld.param.u64 	%rd2, [_Z19half2fp8_GPU_kerneliiPK6__halfiPhi_param_4];
	ld.param.u32 	%r4, [_Z19half2fp8_GPU_kerneliiPK6__halfiPhi_param_5];
	mov.u32 	%r8, %tid.x;
	mov.u32 	%r9, %tid.y;
	mov.u32 	%r10, %ctaid.x;
	mov.u32 	%r11, %ntid.x;
	mad.lo.s32 	%r1, %r10, %r11, %r8;
	mov.u32 	%r12, %ctaid.y;
	mov.u32 	%r13, %ntid.y;
	mad.lo.s32 	%r14, %r12, %r13, %r9;
	setp.ge.s32 	%p1, %r1, %r5;
	setp.ge.s32 	%p2, %r14, %r6;
	or.pred  	%p3, %p1, %p2;
	@%p3 bra 	$L__BB3_2;
	cvta.to.global.u64 	%rd3, %rd1;
	cvta.to.global.u64 	%rd4, %rd2;
	mad.lo.s32 	%r16, %r3, %r14, %r1;
	mul.wide.s32 	%rd5, %r16, 2;
	add.s64 	%rd6, %rd3, %rd5;
	ld.global.u16 	%r15, [%rd6];
	// begin inline asm
	{cvt.rn.satfinite.e4m3x2.f16x2 %rs1, %r15;}

	// end inline asm
	mad.lo.s32 	%r17, %r4, %r14, %r1;
	cvt.s64.s32 	%rd7, %r17;
	add.s64 	%rd8, %rd4, %rd7;
	st.global.u8 	[%rd8], %rs1;
$L__BB3_2:
	ret;

}
	// .globl	_Z20fp82float_GPU_kerneliiPKhiPfi
.visible .entry _Z20fp82float_GPU_kerneliiPKhiPfi(
	.param .u32 _Z20fp82float_GPU_kerneliiPKhiPfi_param_0,
	.param .u32 _Z20fp82float_GPU_kerneliiPKhiPfi_param_1,
	.param .u64 .ptr .align 1 _Z20fp82float_GPU_kerneliiPKhiPfi_param_2,
	.param .u32 _Z20fp82float_GPU_kerneliiPKhiPfi_param_3,
	.param .u64 .ptr .align 1 _Z20fp82float_GPU_kerneliiPKhiPfi_param_4,
	.param .u32 _Z20fp82float_GPU_kerneliiPKhiPfi_param_5
)
{
	.reg .pred 	%p<4>;
	.reg .b16 	%rs<5>;
	.reg .b32 	%r<18>;
	.reg .b32 	%f<2>;
	.reg .b64 	%rd<9>;

	ld.param.u32 	%r5, [_Z20fp82float_GPU_kerneliiPKhiPfi_param_0];
	ld.param.u32 	%r6, [_Z20fp82float_GPU_kerneliiPKhiPfi_param_1];
	ld.param.u64 	%rd1, [_Z20fp82float_GPU_kerneliiPKhiPfi_param_2];
	ld.param.u32 	%r3, [_Z20fp82float_GPU_kerneliiPKhiPfi_param_3];
	ld.param.u64 	%rd2, [_Z20fp82float_GPU_kerneliiPKhiPfi_param_4];
	ld.param.u32 	%r4, [_Z20fp82float_GPU_kerneliiPKhiPfi_param_5];
	mov.u32 	%r8, %tid.x;
	mov.u32 	%r9, %tid.y;
	mov.u32 	%r10, %ctaid.x;
	mov.u32 	%r11, %ntid.x;
	mad.lo.s32 	%r1, %r10, %r11, %r8;
	mov.u32 	%r12, %ctaid.y;
	mov.u32 	%r13, %ntid.y;
	mad.lo.s32 	%r14, %r12, %r13, %r9;
	setp.ge.s32 	%p1, %r1, %r5;
	setp.ge.s32 	%p2, %r14, %r6;
	or.pred  	%p3, %p1, %p2;
	@%p3 bra 	$L__BB4_2;
	cvta.to.global.u64 	%rd3, %rd1;
	cvta.to.global.u64 	%rd4, %rd2;
	mad.lo.s32 	%r16, %r3, %r14, %r1;
	cvt.s64.s32 	%rd5, %r16;
	add.s64 	%rd6, %rd3, %rd5;
	ld.global.u8 	%rs1, [%rd6];
	// begin inline asm
	{cvt.rn.f16x2.e4m3x2 %r15, %rs1;}

	// end inline asm
	cvt.u16.u32 	%rs3, %r15;
	// begin inline asm
	cvt.rn.f16.u16 %rs2, %rs3;
	// end inline asm
	// begin inline asm
	{  cvt.f32.f16 %f1, %rs2;}

	// end inline asm
	mad.lo.s32 	%r17, %r4, %r14, %r1;
	mul.wide.s32 	%rd7, %r17, 4;
	add.s64 	%rd8, %rd4, %rd7;
	st.global.f32 	[%rd8], %f1;
$L__BB4_2:
	ret;

}
	// .globl	_Z20double2bf_GPU_kerneliiPKdiP13__nv_bfloat16i
.visible .entry _Z20double2bf_GPU_kerneliiPKdiP13__nv_bfloat16i(
	.param .u32 _Z20double2bf_GPU_kerneliiPKdiP13__nv_bfloat16i_param_0,
	.param .u32 _Z20double2bf_GPU_kerneliiPKdiP13__nv_bfloat16i_param_1,
	.param .u64 .ptr .align 1 _Z20double2bf_GPU_kerneliiPKdiP13__nv_bfloat16i_param_2,
	.param .u32 _Z20double2bf_GPU_kerneliiPKdiP13__nv_bfloat16i_param_3,
	.param .u64 .ptr .align 1 _Z20double2bf_GPU_kerneliiPKdiP13__nv_bfloat16i_param_4,
	.param .u32 _Z20double2bf_GPU_kerneliiPKdiP13__nv_bfloat16i_param_5
)
{
	.reg .pred 	%p<4>;
	.reg .b16 	%rs<2>;
	.reg .b32 	%r<17>;
	.reg .b64 	%rd<9>;
	.reg .b64 	%fd<2>;

	ld.param.u32 	%r5, [_Z20double2bf_GPU_kerneliiPKdiP13__nv_bfloat16i_param_0];
	ld.param.u32 	%r6, [_Z20double2bf_GPU_kerneliiPKdiP13__nv_bfloat16i_param_1];
	ld.param.u64 	%rd1, [_Z20double2bf_GPU_kerneliiPKdiP13__nv_bfloat16i_param_2];
	ld.param.u32 	%r3, [_Z20double2bf_GPU_kerneliiPKdiP13__nv_bfloat16i_param_3];
	ld.param.u64 	%rd2, [_Z20double2bf_GPU_kerneliiPKdiP13__nv_bfloat16i_param_4];
	ld.param.u32 	%r4, [_Z20double2bf_GPU_kerneliiPKdiP13__nv_bfloat16i_param_5];
	mov.u32 	%r8, %tid.x;
	mov.u32 	%r9, %tid.y;
	mov.u32 	%r10, %ctaid.x;
	mov.u32 	%r11, %ntid.x;
	mad.lo.s32 	%r1, %r10, %r11, %r8;
	mov.u32 	%r12, %ctaid.y;
	mov.u32 	%r13, %ntid.y;
	mad.lo.s32 	%r14, %r12, %r13, %r9;
	setp.ge.s32 	%p1, %r1, %r5;
	setp.ge.s32 	%p2, %r14, %r6;
	or.pred  	%p3, %p1, %p2;
	@%p3 bra 	$L__BB5_2;
	cvta.to.global.u64 	%rd3, %rd1;
	cvta.to.global.u64 	%rd4, %rd2;
	mad.lo.s32 	%r15, %r3, %r14, %r1;
	mul.wide.s32 	%rd5, %r15, 8;
	add.s64 	%rd6, %rd3, %rd5;
	ld.global.f64 	%fd1, [%rd6];
	// begin inline asm
	{  cvt.rn.bf16.f64 %rs1, %fd1;}

	// end inline asm
	mad.lo.s32 	%r16, %r4, %r14, %r1;
	mul.wide.s32 	%rd7, %r16, 2;
	add.s64 	%rd8, %rd4, %rd7;
	st.global.u16 	[%rd8], %rs1;
$L__BB5_2:
	ret;

}
	// .globl	_Z19float2bf_GPU_kerneliiPKfiP13__nv_bfloat16i
.visible .entry _Z19float2bf_GPU_kerneliiPKfiP13__nv_bfloat16i(
	.param .u32 _Z19float2bf_GPU_kerneliiPKfiP13__nv_bfloat16i_param_0,
	.param .u32 _Z19float2bf_GPU_kerneliiPKfiP13__nv_bfloat16i_param_1,
	.param .u64 .ptr .align 1 _Z19float2bf_GPU_kerneliiPKfiP13__nv_bfloat16i_param_2,
	.param .u32 _Z19float2bf_GPU_kerneliiPKfiP13__nv_bfloat16i_param_3,
	.param .u64 .ptr .align 1 _Z19float2bf_GPU_kerneliiPKfiP13__nv_bfloat16i_param_4,
	.param .u32 _Z19float2bf_GPU_kerneliiPKfiP13__nv_bfloat16i_param_5
)
{
	.reg .pred 	%p<4>;
	.reg .b16 	%rs<2>;
	.reg .b32 	%r<17>;
	.reg .b32 	%f<2>;
	.reg .b64 	%rd<9>;

	ld.param.u32 	%r5, [_Z19float2bf_GPU_kerneliiPKfiP13__nv_bfloat16i_param_0];
	ld.param.u32 	%r6, [_Z19float2bf_GPU_kerneliiPKfiP13__nv_bfloat16i_param_1];
	ld.param.u64 	%rd1, [_Z19float2bf_GPU_kerneliiPKfiP13__nv_bfloat16i_param_2];
	ld.param.u32 	%r3, [_Z19float2bf_GPU_kerneliiPKfiP13__nv_bfloat16i_param_3];
	ld.param.u64 	%rd2, [_Z19float2bf_GPU_kerneliiPKfiP13__nv_bfloat16i_param_4];
	ld.param.u32 	%r4, [_Z19float2bf_GPU_kerneliiPKfiP13__nv_bfloat16i_param_5];
	mov.u32 	%r8, %tid.x;
	mov.u32 	%r9, %tid.y;
	mov.u32 	%r10, %ctaid.x;
	mov.u32 	%r11, %ntid.x;
	mad.lo.s32 	%r1, %r10, %r11, %r8;
	mov.u32 	%r12, %ctaid.y;
	mov.u32 	%r13, %ntid.y;
	mad.lo.s32 	%r14, %r12, %r13, %r9;
	setp.ge.s32 	%p1, %r1, %r5;
	setp.ge.s32 	%p2, %r14, %r6;
	or.pred  	%p3, %p1, %p2;
	@%p3 bra 	$L__BB6_2;
	cvta.to.global.u64 	%rd3, %rd1;
	cvta.to.global.u64 	%rd4, %rd2;
	mad.lo.s32 	%r15, %r3, %r14, %r1;
	mul.wide.s32 	%rd5, %r15, 4;
	add.s64 	%rd6, %rd3, %rd5;
	ld.global.f32 	%f1, [%rd6];
	// begin inline asm
	{  cvt.rn.bf16.f32 %rs1, %f1;}

	// end inline asm
	mad.lo.s32 	%r16, %r4, %r14, %r1;
	mul.wide.s32 	%rd7, %r16, 2;
	add.s64 	%rd8, %rd4, %rd7;
	st.global.u16 	[%rd8], %rs1;
$L__BB6_2:
	ret;

}
	// .globl	_Z19bf2float_GPU_kerneliiPK13__nv_bfloat16iPfi
.visible .entry _Z19bf2float_GPU_kerneliiPK13__nv_bfloat16iPfi(
	.param .u32 _Z19bf2float_GPU_kerneliiPK13__nv_bfloat16iPfi_param_0,
	.param .u32 _Z19bf2float_GPU_kerneliiPK13__nv_bfloat16iPfi_param_1,
	.param .u64 .ptr .align 1 _Z19bf2float_GPU_kerneliiPK13__nv_bfloat16iPfi_param_2,
	.param .u32 _Z19bf2float_GPU_kerneliiPK13__nv_bfloat16iPfi_param_3,
	.param .u64 .ptr .align 1 _Z19bf2float_GPU_kerneliiPK13__nv_bfloat16iPfi_param_4,
	.param .u32 _Z19bf2float_GPU_kerneliiPK13__nv_bfloat16iPfi_param_5
)
{
	.reg .pred 	%p<4>;
	.reg .b16 	%rs<2>;
	.reg .b32 	%r<17>;
	.reg .b32 	%f<2>;
	.reg .b64 	%rd<9>;

	ld.param.u32 	%r5, [_Z19bf2float_GPU_kerneliiPK13__nv_bfloat16iPfi_param_0];
	ld.param.u32 	%r6, [_Z19bf2float_GPU_kerneliiPK13__nv_bfloat16iPfi_param_1];
	ld.param.u64 	%rd1, [_Z19bf2float_GPU_kerneliiPK13__nv_bfloat16iPfi_param_2];
	ld.param.u32 	%r3, [_Z19bf2float_GPU_kerneliiPK13__nv_bfloat16iPfi_param_3];
	ld.param.u64 	%rd2, [_Z19bf2float_GPU_kerneliiPK13__nv_bfloat16iPfi_param_4];
	ld.param.u32 	%r4, [_Z19bf2float_GPU_kerneliiPK13__nv_bfloat16iPfi_param_5];
	mov.u32 	%r8, %tid.x;
	mov.u32 	%r9, %tid.y;
	mov.u32 	%r10, %ctaid.x;
	mov.u32 	%r11, %ntid.x;
	mad.lo.s32 	%r1, %r10, %r11, %r8;
	mov.u32 	%r12, %ctaid.y;
	mov.u32 	%r13, %ntid.y;
	mad.lo.s32 	%r14, %r12, %r13, %r9;
	setp.ge.s32 	%p1, %r1, %r5;
	setp.ge.s32 	%p2, %r14, %r6;
	or.pred  	%p3, %p1, %p2;
	@%p3 bra 	$L__BB7_2;
	cvta.to.global.u64 	%rd3, %rd1;
	cvta.to.global.u64 	%rd4, %rd2;
	mad.lo.s32 	%r15, %r3, %r14, %r1;
	mul.wide.s32 	%rd5, %r15, 2;
	add.s64 	%rd6, %rd3, %rd5;
	ld.global.u16 	%rs1, [%rd6];
	// begin inline asm
	{ cvt.f32.bf16 %f1, %rs1;}

	// end inline asm
	mad.lo.s32 	%r16, %r4, %r14, %r1;
	mul.wide.s32 	%rd7, %r16, 4;
	add.s64 	%rd8, %rd4, %rd7;
	st.global.f32 	[%rd8], %f1;
$L__BB7_2:
	ret;

}
	// .globl	_Z22double2half_GPU_kerneliiPKdiP6__halfi
.visible .entry _Z22double2half_GPU_kerneliiPKdiP6__halfi(
	.param .u32 _Z22double2half_GPU_kerneliiPKdiP6__halfi_param_0,
	.param .u32 _Z22double2half_GPU_kerneliiPKdiP6__halfi_param_1,
	.param .u64 .ptr .align 1 _Z22double2half_GPU_kerneliiPKdiP6__halfi_param_2,
	.param .u32 _Z22double2half_GPU_kerneliiPKdiP6__halfi_param_3,
	.param .u64 .ptr .align 1 _Z22double2half_GPU_kerneliiPKdiP6__halfi_param_4,
	.param .u32 _Z22double2half_GPU_kerneliiPKdiP6__halfi_param_5
)
{
	.reg .pred 	%p<4>;
	.reg .b16 	%rs<2>;
	.reg .b32 	%r<17>;
	.reg .b64 	%rd<9>;
	.reg .b64 	%fd<2>;

	ld.param.u32 	%r5, [_Z22double2half_GPU_kerneliiPKdiP6__halfi_param_0];
	ld.param.u32 	%r6, [_Z22double2half_GPU_kerneliiPKdiP6__halfi_param_1];
	ld.param.u64 	%rd1, [_Z22double2half_GPU_kerneliiPKdiP6__halfi_param_2];
	ld.param.u32 	%r3, [_Z22double2half_GPU_kerneliiPKdiP6__halfi_param_3];
	ld.param.u64 	%rd2, [_Z22double2half_GPU_kerneliiPKdiP6__halfi_param_4];
	ld.param.u32 	%r4, [_Z22double2half_GPU_kerneliiPKdiP6__halfi_param_5];
	mov.u32 	%r8, %tid.x;
	mov.u32 	%r9, %tid.y;
	mov.u32 	%r10, %ctaid.x;
	mov.u32 	%r11, %ntid.x;
	mad.lo.s32 	%r1, %r10, %r11, %r8;
	mov.u32 	%r12, %ctaid.y;
	mov.u32 	%r13, %ntid.y;
	mad.lo.s32 	%r14, %r12, %r13, %r9;
	setp.ge.s32 	%p1, %r1, %r5;
	setp.ge.s32 	%p2, %r14, %r6;
	or.pred  	%p3, %p1, %p2;
	@%p3 bra 	$L__BB8_2;
	cvta.to.global.u64 	%rd3, %rd1;
	cvta.to.global.u64 	%rd4, %rd2;
	mad.lo.s32 	%r15, %r3, %r14, %r1;
	mul.wide.s32 	%rd5, %r15, 8;
	add.s64 	%rd6, %rd3, %rd5;
	ld.global.f64 	%fd1, [%rd6];
	// begin inline asm
	{  cvt.rn.f16.f64 %rs1, %fd1;}

	// end inline asm
	mad.lo.s32 	%r16, %r4, %r14, %r1;
	mul.wide.s32 	%rd7, %r16, 2;
	add.s64 	%rd8, %rd4, %rd7;
	st.global.u16 	[%rd8], %rs1;
$L__BB8_2:
	ret;

}
	// .globl	_Z21float2half_GPU_kerneliiPKfiP6__halfi
.visible .entry _Z21float2half_GPU_kerneliiPKfiP6__halfi(
	.param .u32 _Z21float2half_GPU_kerneliiPKfiP6__halfi_param_0,
	.param .u32 _Z21float2half_GPU_kerneliiPKfiP6__halfi_param_1,
	.param .u64 .ptr .align 1 _Z21float2half_GPU_kerneliiPKfiP6__halfi_param_2,
	.param .u32 _Z21float2half_GPU_kerneliiPKfiP6__halfi_param_3,
	.param .u64 .ptr .align 1 _Z21float2half_GPU_kerneliiPKfiP6__halfi_param_4,
	.param .u32 _Z21float2half_GPU_kerneliiPKfiP6__halfi_param_5
)
{
	.reg .pred 	%p<4>;
	.reg .b16 	%rs<2>;
	.reg .b32 	%r<17>;
	.reg .b32 	%f<2>;
	.reg .b64 	%rd<9>;

	ld.param.u32 	%r5, [_Z21float2half_GPU_kerneliiPKfiP6__halfi_param_0];
	ld.param.u32 	%r6, [_Z21float2half_GPU_kerneliiPKfiP6__halfi_param_1];
	ld.param.u64 	%rd1, [_Z21float2half_GPU_kerneliiPKfiP6__halfi_param_2];
	ld.param.u32 	%r3, [_Z21float2half_GPU_kerneliiPKfiP6__halfi_param_3];
	ld.param.u64 	%rd2, [_Z21float2half_GPU_kerneliiPKfiP6__halfi_param_4];
	ld.param.u32 	%r4, [_Z21float2half_GPU_kerneliiPKfiP6__halfi_param_5];
	mov.u32 	%r8, %tid.x;
	mov.u32 	%r9, %tid.y;
	mov.u32 	%r10, %ctaid.x;
	mov.u32 	%r11, %ntid.x;
	mad.lo.s32 	%r1, %r10, %r11, %r8;
	mov.u32 	%r12, %ctaid.y;
	mov.u32 	%r13, %ntid.y;
	mad.lo.s32 	%r14, %r12, %r13, %r9;
	setp.ge.s32 	%p1, %r1, %r5;
	setp.ge.s32 	%p2, %r14, %r6;
	or.pred  	%p3, %p1, %p2;
	@%p3 bra 	$L__BB9_2;
	cvta.to.global.u64 	%rd3, %rd1;
	cvta.to.global.u64 	%rd4, %rd2;
	mad.lo.s32 	%r15, %r3, %r14, %r1;
	mul.wide.s32 	%rd5, %r15, 4;
	add.s64 	%rd6, %rd3, %rd5;
	ld.global.f32 	%f1, [%rd6];
	// begin inline asm
	{  cvt.rn.f16.f32 %rs1, %f1;}

	// end inline asm
	mad.lo.s32 	%r16, %r4, %r14, %r1;
	mul.wide.s32 	%rd7, %r16, 2;
	add.s64 	%rd8, %rd4, %rd7;
	st.global.u16 	[%rd8], %rs1;
$L__BB9_2:
	ret;

}
	// .globl	_Z21half2float_GPU_kerneliiPK6__halfiPfi
.visible .entry _Z21half2float_GPU_kerneliiPK6__halfiPfi(
	.param .u32 _Z21half2float_GPU_kerneliiPK6__halfiPfi_param_0,
	.param .u32 _Z21half2float_GPU_kerneliiPK6__halfiPfi_param_1,
	.param .u64 .ptr .align 1 _Z21half2float_GPU_kerneliiPK6__halfiPfi_param_2,
	.param .u32 _Z21half2float_GPU_kerneliiPK6__halfiPfi_param_3,
	.param .u64 .ptr .align 1 _Z21half2float_GPU_kerneliiPK6__halfiPfi_param_4,
	.param .u32 _Z21half2float_GPU_kerneliiPK6__halfiPfi_param_5
)
{
	.reg .pred 	%p<4>;
	.reg .b16 	%rs<2>;
	.reg .b32 	%r<17>;
	.reg .b32 	%f<2>;
	.reg .b64 	%rd<9>;

	ld.param.u32 	%r5, [_Z21half2float_GPU_kerneliiPK6__halfiPfi_param_0];
	ld.param.u32 	%r6, [_Z21half2float_GPU_kerneliiPK6__halfiPfi_param_1];
	ld.param.u64 	%rd1, [_Z21half2float_GPU_kerneliiPK6__halfiPfi_param_2];
	ld.param.u32 	%r3, [_Z21half2float_GPU_kerneliiPK6__halfiPfi_param_3];
	ld.param.u64 	%rd2, [_Z21half2float_GPU_kerneliiPK6__halfiPfi_param_4];
	ld.param.u32 	%r4, [_Z21half2float_GPU_kerneliiPK6__halfiPfi_param_5];
	mov.u32 	%r8, %tid.x;
	mov.u32 	%r9, %tid.y;
	mov.u32 	%r10, %ctaid.x;
	mov.u32 	%r11, %ntid.x;
	mad.lo.s32 	%r1, %r10, %r11, %r8;
	mov.u32 	%r12, %ctaid.y;
	mov.u32 	%r13, %ntid.y;
	mad.lo.s32 	%r14, %r12, %r13, %r9;
	setp.ge.s32 	%p1, %r1, %r5;
	setp.ge.s32 	%p2, %r14, %r6;
	or.pred  	%p3, %p1, %p2;
	@%p3 bra 	$L__BB10_2;
	cvta.to.global.u64 	%rd3, %rd1;
	cvta.to.global.u64 	%rd4, %rd2;
	mad.lo.s32 	%r15, %r3, %r14, %r1;
	mul.wide.s32 	%rd5, %r15, 2;
	add.s64 	%rd6, %rd3, %rd5;
	ld.global.u16 	%rs1, [%rd6];
	// begin inline asm
	{  cvt.f32.f16 %f1, %rs1;}

	// end inline asm
	mad.lo.s32 	%r16, %r4, %r14, %r1;
	mul.wide.s32 	%rd7, %r16, 4;
	add.s64 	%rd8, %rd4, %rd7;
	st.global.f32 	[%rd8], %f1;
$L__BB10_2:
	ret;

}


// ===== COMPILED SASS (sm_100) =====

	.target	sm_100

	.elftype	@"ET_EXEC"


//--------------------- .note.nv.tkinfo           --------------------------
	.section	.note.nv.tkinfo,"",@"SHT_NOTE"
	.sectionflags	@"SHF_NOTE_NV_TKINFO"
	.tkinfo
        /*0018*/ 	.word	0x00000002
        /*0030*/ 	.string	""
        /*0030*/ 	.string	"ptxas"
        /*0030*/ 	.string	"Cuda compilation tools, release 13.0, V13.0.88"
        /*0030*/ 	.string	"Build cuda_13.0.r13.0/compiler.36424714_0"
        /*0030*/ 	.string	"-arch sm_100 -m 64 "



//--------------------- .note.nv.cuinfo           --------------------------
	.section	.note.nv.cuinfo,"",@"SHT_NOTE"
	.sectionflags	@"SHF_NOTE_NV_CUINFO"
        /*0018*/ 	.short	0x0002
        /*001a*/ 	.short	0x0064
        /*001c*/ 	.short	0x0082
	.zero		2


//--------------------- .nv.info                  --------------------------
	.section	.nv.info,"",@"SHT_CUDA_INFO"
	.align	4


	//----- nvinfo : EIATTR_REGCOUNT
	.align		4
        /*0000*/ 	.byte	0x04, 0x2f
        /*0002*/ 	.short	(.L_1 - .L_0)
	.align		4
.L_0:
        /*0004*/ 	.word	index@(_Z22double2int8_GPU_kerneliiPKdiPai)
        /*0008*/ 	.word	0x0000000a


	//----- nvinfo : EIATTR_FRAME_SIZE
	.align		4
.L_1:
        /*000c*/ 	.byte	0x04, 0x11
        /*000e*/ 	.short	(.L_3 - .L_2)
	.align		4
.L_2:
        /*0010*/ 	.word	index@(_Z22double2int8_GPU_kerneliiPKdiPai)
        /*0014*/ 	.word	0x00000000


	//----- nvinfo : EIATTR_REGCOUNT
	.align		4
.L_3:
        /*0018*/ 	.byte	0x04, 0x2f
        /*001a*/ 	.short	(.L_5 - .L_4)
	.align		4
.L_4:
        /*001c*/ 	.word	index@(_Z21double2fp8_GPU_kerneliiPKdiPhi)
        /*0020*/ 	.word	0x0000000a


	//----- nvinfo : EIATTR_FRAME_SIZE
	.align		4
.L_5:
        /*0024*/ 	.byte	0x04, 0x11
        /*0026*/ 	.short	(.L_7 - .L_6)
	.align		4
.L_6:
        /*0028*/ 	.word	index@(_Z21double2fp8_GPU_kerneliiPKdiPhi)
        /*002c*/ 	.word	0x00000000


	//----- nvinfo : EIATTR_REGCOUNT
	.align		4
.L_7:
        /*0030*/ 	.byte	0x04, 0x2f
        /*0032*/ 	.short	(.L_9 - .L_8)
	.align		4
.L_8:
        /*0034*/ 	.word	index@(_Z20float2fp8_GPU_kerneliiPKfiPhi)
        /*0038*/ 	.word	0x0000000a


	//----- nvinfo : EIATTR_FRAME_SIZE
	.align		4
.L_9:
        /*003c*/ 	.byte	0x04, 0x11
        /*003e*/ 	.short	(.L_11 - .L_10)
	.align		4
.L_10:
        /*0040*/ 	.word	index@(_Z20float2fp8_GPU_kerneliiPKfiPhi)
        /*0044*/ 	.word	0x00000000


	//----- nvinfo : EIATTR_REGCOUNT
	.align		4
.L_11:
        /*0048*/ 	.byte	0x04, 0x2f
        /*004a*/ 	.short	(.L_13 - .L_12)
	.align		4
.L_12:
        /*004c*/ 	.word	index@(_Z19half2fp8_GPU_kerneliiPK6__halfiPhi)
        /*0050*/ 	.word	0x0000000a


	//----- nvinfo : EIATTR_FRAME_SIZE
	.align		4
.L_13:
        /*0054*/ 	.byte	0x04, 0x11
        /*0056*/ 	.short	(.L_15 - .L_14)
	.align		4
.L_14:
        /*0058*/ 	.word	index@(_Z19half2fp8_GPU_kerneliiPK6__halfiPhi)
        /*005c*/ 	.word	0x00000000


	//----- nvinfo : EIATTR_REGCOUNT
	.align		4
.L_15:
        /*0060*/ 	.byte	0x04, 0x2f
        /*0062*/ 	.short	(.L_17 - .L_16)
	.align		4
.L_16:
        /*0064*/ 	.word	index@(_Z20fp82float_GPU_kerneliiPKhiPfi)
        /*0068*/ 	.word	0x0000000a


	//----- nvinfo : EIATTR_FRAME_SIZE
	.align		4
.L_17:
        /*006c*/ 	.byte	0x04, 0x11
        /*006e*/ 	.short	(.L_19 - .L_18)
	.align		4
.L_18:
        /*0070*/ 	.word	index@(_Z20fp82float_GPU_kerneliiPKhiPfi)
        /*0074*/ 	.word	0x00000000


	//----- nvinfo : EIATTR_REGCOUNT
	.align		4
.L_19:
        /*0078*/ 	.byte	0x04, 0x2f
        /*007a*/ 	.short	(.L_21 - .L_20)
	.align		4
.L_20:
        /*007c*/ 	.word	index@(_Z20double2bf_GPU_kerneliiPKdiP13__nv_bfloat16i)
        /*0080*/ 	.word	0x0000000c


	//----- nvinfo : EIATTR_FRAME_SIZE
	.align		4
.L_21:
        /*0084*/ 	.byte	0x04, 0x11
        /*0086*/ 	.short	(.L_23 - .L_22)
	.align		4
.L_22:
        /*0088*/ 	.word	index@(_Z20double2bf_GPU_kerneliiPKdiP13__nv_bfloat16i)
        /*008c*/ 	.word	0x00000000


	//----- nvinfo : EIATTR_REGCOUNT
	.align		4
.L_23:
        /*0090*/ 	.byte	0x04, 0x2f
        /*0092*/ 	.short	(.L_25 - .L_24)
	.align		4
.L_24:
        /*0094*/ 	.word	index@(_Z19float2bf_GPU_kerneliiPKfiP13__nv_bfloat16i)
        /*0098*/ 	.word	0x0000000a


	//----- nvinfo : EIATTR_FRAME_SIZE
	.align		4
.L_25:
        /*009c*/ 	.byte	0x04, 0x11
        /*009e*/ 	.short	(.L_27 - .L_26)
	.align		4
.L_26:
        /*00a0*/ 	.word	index@(_Z19float2bf_GPU_kerneliiPKfiP13__nv_bfloat16i)
        /*00a4*/ 	.word	0x00000000


	//----- nvinfo : EIATTR_REGCOUNT
	.align		4
.L_27:
        /*00a8*/ 	.byte	0x04, 0x2f
        /*00aa*/ 	.short	(.L_29 - .L_28)
	.align		4
.L_28:
        /*00ac*/ 	.word	index@(_Z19bf2float_GPU_kerneliiPK13__nv_bfloat16iPfi)
        /*00b0*/ 	.word	0x0000000a


	//----- nvinfo : EIATTR_FRAME_SIZE
	.align		4
.L_29:
        /*00b4*/ 	.byte	0x04, 0x11
        /*00b6*/ 	.short	(.L_31 - .L_30)
	.align		4
.L_30:
        /*00b8*/ 	.word	index@(_Z19bf2float_GPU_kerneliiPK13__nv_bfloat16iPfi)
        /*00bc*/ 	.word	0x00000000


	//----- nvinfo : EIATTR_REGCOUNT
	.align		4
.L_31:
        /*00c0*/ 	.byte	0x04, 0x2f
        /*00c2*/ 	.short	(.L_33 - .L_32)
	.align		4
.L_32:
        /*00c4*/ 	.word	index@(_Z22double2half_GPU_kerneliiPKdiP6__halfi)
        /*00c8*/ 	.word	0x0000000c


	//----- nvinfo : EIATTR_FRAME_SIZE
	.align		4
.L_33:
        /*00cc*/ 	.byte	0x04, 0x11
        /*00ce*/ 	.short	(.L_35 - .L_34)
	.align		4
.L_34:
        /*00d0*/ 	.word	index@(_Z22double2half_GPU_kerneliiPKdiP6__halfi)
        /*00d4*/ 	.word	0x00000000


	//----- nvinfo : EIATTR_REGCOUNT
	.align		4
.L_35:
        /*00d8*/ 	.byte	0x04, 0x2f
        /*00da*/ 	.short	(.L_37 - .L_36)
	.align		4
.L_36:
        /*00dc*/ 	.word	index@(_Z21float2half_GPU_kerneliiPKfiP6__halfi)
        /*00e0*/ 	.word	0x0000000a


	//----- nvinfo : EIATTR_FRAME_SIZE
	.align		4
.L_37:
        /*00e4*/ 	.byte	0x04, 0x11
        /*00e6*/ 	.short	(.L_39 - .L_38)
	.align		4
.L_38:
        /*00e8*/ 	.word	index@(_Z21float2half_GPU_kerneliiPKfiP6__halfi)
        /*00ec*/ 	.word	0x00000000


	//----- nvinfo : EIATTR_REGCOUNT
	.align		4
.L_39:
        /*00f0*/ 	.byte	0x04, 0x2f
        /*00f2*/ 	.short	(.L_41 - .L_40)
	.align		4
.L_40:
        /*00f4*/ 	.word	index@(_Z21half2float_GPU_kerneliiPK6__halfiPfi)
        /*00f8*/ 	.word	0x0000000a


	//----- nvinfo : EIATTR_FRAME_SIZE
	.align		4
.L_41:
        /*00fc*/ 	.byte	0x04, 0x11
        /*00fe*/ 	.short	(.L_43 - .L_42)
	.align		4
.L_42:
        /*0100*/ 	.word	index@(_Z21half2float_GPU_kerneliiPK6__halfiPfi)
        /*0104*/ 	.word	0x00000000


	//----- nvinfo : EIATTR_MIN_STACK_SIZE
	.align		4
.L_43:
        /*0108*/ 	.byte	0x04, 0x12
        /*010a*/ 	.short	(.L_45 - .L_44)
	.align		4
.L_44:
        /*010c*/ 	.word	index@(_Z21half2float_GPU_kerneliiPK6__halfiPfi)
        /*0110*/ 	.word	0x00000000


	//----- nvinfo : EIATTR_MIN_STACK_SIZE
	.align		4
.L_45:
        /*0114*/ 	.byte	0x04, 0x12
        /*0116*/ 	.short	(.L_47 - .L_46)
	.align		4
.L_46:
        /*0118*/ 	.word	index@(_Z21float2half_GPU_kerneliiPKfiP6__halfi)
        /*011c*/ 	.word	0x00000000


	//----- nvinfo : EIATTR_MIN_STACK_SIZE
	.align		4
.L_47:
        /*0120*/ 	.byte	0x04, 0x12
        /*0122*/ 	.short	(.L_49 - .L_48)
	.align		4
.L_48:
        /*0124*/ 	.word	index@(_Z22double2half_GPU_kerneliiPKdiP6__halfi)
        /*0128*/ 	.word	0x00000000


	//----- nvinfo : EIATTR_MIN_STACK_SIZE
	.align		4
.L_49:
        /*012c*/ 	.byte	0x04, 0x12
        /*012e*/ 	.short	(.L_51 - .L_50)
	.align		4
.L_50:
        /*0130*/ 	.word	index@(_Z19bf2float_GPU_kerneliiPK13__nv_bfloat16iPfi)
        /*0134*/ 	.word	0x00000000


	//----- nvinfo : EIATTR_MIN_STACK_SIZE
	.align		4
.L_51:
        /*0138*/ 	.byte	0x04, 0x12
        /*013a*/ 	.short	(.L_53 - .L_52)
	.align		4
.L_52:
        /*013c*/ 	.word	index@(_Z19float2bf_GPU_kerneliiPKfiP13__nv_bfloat16i)
        /*0140*/ 	.word	0x00000000


	//----- nvinfo : EIATTR_MIN_STACK_SIZE
	.align		4
.L_53:
        /*0144*/ 	.byte	0x04, 0x12
        /*0146*/ 	.short	(.L_55 - .L_54)
	.align		4
.L_54:
        /*0148*/ 	.word	index@(_Z20double2bf_GPU_kerneliiPKdiP13__nv_bfloat16i)
        /*014c*/ 	.word	0x00000000


	//----- nvinfo : EIATTR_MIN_STACK_SIZE
	.align		4
.L_55:
        /*0150*/ 	.byte	0x04, 0x12
        /*0152*/ 	.short	(.L_57 - .L_56)
	.align		4
.L_56:
        /*0154*/ 	.word	index@(_Z20fp82float_GPU_kerneliiPKhiPfi)
        /*0158*/ 	.word	0x00000000


	//----- nvinfo : EIATTR_MIN_STACK_SIZE
	.align		4
.L_57:
        /*015c*/ 	.byte	0x04, 0x12
        /*015e*/ 	.short	(.L_59 - .L_58)
	.align		4
.L_58:
        /*0160*/ 	.word	index@(_Z19half2fp8_GPU_kerneliiPK6__halfiPhi)
        /*0164*/ 	.word	0x00000000


	//----- nvinfo : EIATTR_MIN_STACK_SIZE
	.align		4
.L_59:
        /*0168*/ 	.byte	0x04, 0x12
        /*016a*/ 	.short	(.L_61 - .L_60)
	.align		4
.L_60:
        /*016c*/ 	.word	index@(_Z20float2fp8_GPU_kerneliiPKfiPhi)
        /*0170*/ 	.word	0x00000000


	//----- nvinfo : EIATTR_MIN_STACK_SIZE
	.align		4
.L_61:
        /*0174*/ 	.byte	0x04, 0x12
        /*0176*/ 	.short	(.L_63 - .L_62)
	.align		4
.L_62:
        /*0178*/ 	.word	index@(_Z21double2fp8_GPU_kerneliiPKdiPhi)
        /*017c*/ 	.word	0x00000000


	//----- nvinfo : EIATTR_MIN_STACK_SIZE
	.align		4
.L_63:
        /*0180*/ 	.byte	0x04, 0x12
        /*0182*/ 	.short	(.L_65 - .L_64)
	.align		4
.L_64:
        /*0184*/ 	.word	index@(_Z22double2int8_GPU_kerneliiPKdiPai)
        /*0188*/ 	.word	0x00000000
.L_65:


//--------------------- .nv.compat                --------------------------
	.section	.nv.compat,"",@"SHT_CUDA_COMPAT_INFO"
	.align	4
        /*0000*/ 	.byte	0x02, 0x09, 0x00, 0x00, 0x02, 0x02, 0x02, 0x00, 0x02, 0x05, 0x05, 0x00, 0x03, 0x07, 0x01, 0x01
        /*0010*/ 	.byte	0x02, 0x03, 0x00, 0x00, 0x02, 0x06, 0x01, 0x00, 0x04, 0x0b, 0x08, 0x00, 0x09, 0x00, 0x00, 0x00
        /*0020*/ 	.byte	0x00, 0x00, 0x00, 0x00


//--------------------- .nv.info._Z21half2float_GPU_kerneliiPK6__halfiPfi --------------------------
	.section	.nv.info._Z21half2float_GPU_kerneliiPK6__halfiPfi,"",@"SHT_CUDA_INFO"
	.sectionflags	@""
	.align	4


	//----- nvinfo : EIATTR_CUDA_API_VERSION
	.align		4
        /*0000*/ 	.byte	0x04, 0x37
        /*0002*/ 	.short	(.L_67 - .L_66)
.L_66:
        /*0004*/ 	.word	0x00000082


	//----- nvinfo : EIATTR_KPARAM_INFO
	.align		4
.L_67:
        /*0008*/ 	.byte	0x04, 0x17
        /*000a*/ 	.short	(.L_69 - .L_68)
.L_68:
        /*000c*/ 	.word	0x00000000
        /*0010*/ 	.short	0x0005
        /*0012*/ 	.short	0x0020
        /*0014*/ 	.byte	0x00, 0xf0, 0x11, 0x00


	//----- nvinfo : EIATTR_KPARAM_INFO
	.align		4
.L_69:
        /*0018*/ 	.byte	0x04, 0x17
        /*001a*/ 	.short	(.L_71 - .L_70)
.L_70:
        /*001c*/ 	.word	0x00000000
        /*0020*/ 	.short	0x0004
        /*0022*/ 	.short	0x0018
        /*0024*/ 	.byte	0x00, 0xf5, 0x21, 0x00


	//----- nvinfo : EIATTR_KPARAM_INFO
	.align		4
.L_71:
        /*0028*/ 	.byte	0x04, 0x17
        /*002a*/ 	.short	(.L_73 - .L_72)
.L_72:
        /*002c*/ 	.word	0x00000000
        /*0030*/ 	.short	0x0003
        /*0032*/ 	.short	0x0010
        /*0034*/ 	.byte	0x00, 0xf0, 0x11, 0x00


	//----- nvinfo : EIATTR_KPARAM_INFO
	.align		4
.L_73:
        /*0038*/ 	.byte	0x04, 0x17
        /*003a*/ 	.short	(.L_75 - .L_74)
.L_74:
        /*003c*/ 	.word	0x00000000
        /*0040*/ 	.short	0x0002
        /*0042*/ 	.short	0x0008
        /*0044*/ 	.byte	0x00, 0xf5, 0x21, 0x00


	//----- nvinfo : EIATTR_KPARAM_INFO
	.align		4
.L_75:
        /*0048*/ 	.byte	0x04, 0x17
        /*004a*/ 	.short	(.L_77 - .L_76)
.L_76:
        /*004c*/ 	.word	0x00000000
        /*0050*/ 	.short	0x0001
        /*0052*/ 	.short	0x0004
        /*0054*/ 	.byte	0x00, 0xf0, 0x11, 0x00


	//----- nvinfo : EIATTR_KPARAM_INFO
	.align		4
.L_77:
        /*0058*/ 	.byte	0x04, 0x17
        /*005a*/ 	.short	(.L_79 - .L_78)
.L_78:
        /*005c*/ 	.word	0x00000000
        /*0060*/ 	.short	0x0000
        /*0062*/ 	.short	0x0000
        /*0064*/ 	.byte	0x00, 0xf0, 0x11, 0x00


	//----- nvinfo : EIATTR_SPARSE_MMA_MASK
	.align		4
.L_79:
        /*0068*/ 	.byte	0x03, 0x50
        /*006a*/ 	.short	0x0000


	//----- nvinfo : EIATTR_MAXREG_COUNT
	.align		4
        /*006c*/ 	.byte	0x03, 0x1b
        /*006e*/ 	.short	0x00ff


	//----- nvinfo : EIATTR_MERCURY_ISA_VERSION
	.align		4
        /*0070*/ 	.byte	0x03, 0x5f
        /*0072*/ 	.short	0x0101


	//----- nvinfo : EIATTR_VRC_CTA_INIT_COUNT
	.align		4
        /*0074*/ 	.byte	0x02, 0x4a
	.zero		1
	.zero		1


	//----- nvinfo : EIATTR_EXIT_INSTR_OFFSETS
	.align		4
        /*0078*/ 	.byte	0x04, 0x1c
        /*007a*/ 	.short	(.L_81 - .L_80)


	//   ....[0]....
.L_80:
        /*007c*/ 	.word	0x000000c0


	//   ....[1]....
        /*0080*/ 	.word	0x00000190


	//----- nvinfo : EIATTR_CBANK_PARAM_SIZE
	.align		4
.L_81:
        /*0084*/ 	.byte	0x03, 0x19
        /*0086*/ 	.short	0x0024


	//----- nvinfo : EIATTR_PARAM_CBANK
	.align		4
        /*0088*/ 	.byte	0x04, 0x0a
        /*008a*/ 	.short	(.L_83 - .L_82)
	.align		4
.L_82:
        /*008c*/ 	.word	index@(.nv.constant0._Z21half2float_GPU_kerneliiPK6__halfiPfi)
        /*0090*/ 	.short	0x0380
        /*0092*/ 	.short	0x0024


	//----- nvinfo : EIATTR_SW_WAR
	.align		4
.L_83:
        /*0094*/ 	.byte	0x04, 0x36
        /*0096*/ 	.short	(.L_85 - .L_84)
.L_84:
        /*0098*/ 	.word	0x00000008
.L_85:


//--------------------- .nv.info._Z21float2half_GPU_kerneliiPKfiP6__halfi --------------------------
	.section	.nv.info._Z21float2half_GPU_kerneliiPKfiP6__halfi,"",@"SHT_CUDA_INFO"
	.sectionflags	@""
	.align	4


	//----- nvinfo : EIATTR_CUDA_API_VERSION
	.align		4
        /*0000*/ 	.byte	0x04, 0x37
        /*0002*/ 	.short	(.L_87 - .L_86)
.L_86:
        /*0004*/ 	.word	0x00000082


	//----- nvinfo : EIATTR_KPARAM_INFO
	.align		4
.L_87:
        /*0008*/ 	.byte	0x04, 0x17
        /*000a*/ 	.short	(.L_89 - .L_88)
.L_88:
        /*000c*/ 	.word	0x00000000
        /*0010*/ 	.short	0x0005
        /*0012*/ 	.short	0x0020
        /*0014*/ 	.byte	0x00, 0xf0, 0x11, 0x00


	//----- nvinfo : EIATTR_KPARAM_INFO
	.align		4
.L_89:
        /*0018*/ 	.byte	0x04, 0x17
        /*001a*/ 	.short	(.L_91 - .L_90)
.L_90:
        /*001c*/ 	.word	0x00000000
        /*0020*/ 	.short	0x0004
        /*0022*/ 	.short	0x0018
        /*0024*/ 	.byte	0x00, 0xf5, 0x21, 0x00


	//----- nvinfo : EIATTR_KPARAM_INFO
	.align		4
.L_91:
        /*0028*/ 	.byte	0x04, 0x17
        /*002a*/ 	.short	(.L_93 - .L_92)
.L_92:
        /*002c*/ 	.word	0x00000000
        /*0030*/ 	.short	0x0003
        /*0032*/ 	.short	0x0010
        /*0034*/ 	.byte	0x00, 0xf0, 0x11, 0x00


	//----- nvinfo : EIATTR_KPARAM_INFO
	.align		4
.L_93:
        /*0038*/ 	.byte	0x04, 0x17
        /*003a*/ 	.short	(.L_95 - .L_94)
.L_94:
        /*003c*/ 	.word	0x00000000
        /*0040*/ 	.short	0x0002
        /*0042*/ 	.short	0x0008
        /*0044*/ 	.byte	0x00, 0xf5, 0x21, 0x00


	//----- nvinfo : EIATTR_KPARAM_INFO
	.align		4
.L_95:
        /*0048*/ 	.byte	0x04, 0x17
        /*004a*/ 	.short	(.L_97 - .L_96)
.L_96:
        /*004c*/ 	.word	0x00000000
        /*0050*/ 	.short	0x0001
        /*0052*/ 	.short	0x0004
        /*0054*/ 	.byte	0x00, 0xf0, 0x11, 0x00


	//----- nvinfo : EIATTR_KPARAM_INFO
	.align		4
.L_97:
        /*0058*/ 	.byte	0x04, 0x17
        /*005a*/ 	.short	(.L_99 - .L_98)
.L_98:
        /*005c*/ 	.word	0x00000000
        /*0060*/ 	.short	0x0000
        /*0062*/ 	.short	0x0000
        /*0064*/ 	.byte	0x00, 0xf0, 0x11, 0x00


	//----- nvinfo : EIATTR_SPARSE_MMA_MASK
	.align		4
.L_99:
        /*0068*/ 	.byte	0x03, 0x50
        /*006a*/ 	.short	0x0000


	//----- nvinfo : EIATTR_MAXREG_COUNT
	.align		4
        /*006c*/ 	.byte	0x03, 0x1b
        /*006e*/ 	.short	0x00ff


	//----- nvinfo : EIATTR_MERCURY_ISA_VERSION
	.align		4
        /*0070*/ 	.byte	0x03, 0x5f
        /*0072*/ 	.short	0x0101


	//----- nvinfo : EIATTR_VRC_CTA_INIT_COUNT
	.align		4
        /*0074*/ 	.byte	0x02, 0x4a
	.zero		1
	.zero		1


	//----- nvinfo : EIATTR_EXIT_INSTR_OFFSETS
	.align		4
        /*0078*/ 	.byte	0x04, 0x1c
        /*007a*/ 	.short	(.L_101 - .L_100)


	//   ....[0]....
.L_100:
        /*007c*/ 	.word	0x000000c0


	//   ....[1]....
        /*0080*/ 	.word	0x00000190


	//----- nvinfo : EIATTR_CBANK_PARAM_SIZE
	.align		4
.L_101:
        /*0084*/ 	.byte	0x03, 0x19
        /*0086*/ 	.short	0x0024


	//----- nvinfo : EIATTR_PARAM_CBANK
	.align		4
        /*0088*/ 	.byte	0x04, 0x0a
        /*008a*/ 	.short	(.L_103 - .L_102)
	.align		4
.L_102:
        /*008c*/ 	.word	index@(.nv.constant0._Z21float2half_GPU_kerneliiPKfiP6__halfi)
        /*0090*/ 	.short	0x0380
        /*0092*/ 	.short	0x0024


	//----- nvinfo : EIATTR_SW_WAR
	.align		4
.L_103:
        /*0094*/ 	.byte	0x04, 0x36
        /*0096*/ 	.short	(.L_105 - .L_104)
.L_104:
        /*0098*/ 	.word	0x00000008
.L_105:


//--------------------- .nv.info._Z22double2half_GPU_kerneliiPKdiP6__halfi --------------------------
	.section	.nv.info._Z22double2half_GPU_kerneliiPKdiP6__halfi,"",@"SHT_CUDA_INFO"
	.sectionflags	@""
	.align	4


	//----- nvinfo : EIATTR_CUDA_API_VERSION
	.align		4
        /*0000*/ 	.byte	0x04, 0x37
        /*0002*/ 	.short	(.L_107 - .L_106)
.L_106:
        /*0004*/ 	.word	0x00000082


	//----- nvinfo : EIATTR_KPARAM_INFO
	.align		4
.L_107:
        /*0008*/ 	.byte	0x04, 0x17
        /*000a*/ 	.short	(.L_109 - .L_108)
.L_108:
        /*000c*/ 	.word	0x00000000
        /*0010*/ 	.short	0x0005
        /*0012*/ 	.short	0x0020
        /*0014*/ 	.byte	0x00, 0xf0, 0x11, 0x00


	//----- nvinfo : EIATTR_KPARAM_INFO
	.align		4
.L_109:
        /*0018*/ 	.byte	0x04, 0x17
        /*001a*/ 	.short	(.L_111 - .L_110)
.L_110:
        /*001c*/ 	.word	0x00000000
        /*0020*/ 	.short	0x0004
        /*0022*/ 	.short	0x0018
        /*0024*/ 	.byte	0x00, 0xf5, 0x21, 0x00


	//----- nvinfo : EIATTR_KPARAM_INFO
	.align		4
.L_111:
        /*0028*/ 	.byte	0x04, 0x17
        /*002a*/ 	.short	(.L_113 - .L_112)
.L_112:
        /*002c*/ 	.word	0x00000000
        /*0030*/ 	.short	0x0003
        /*0032*/ 	.short	0x0010
        /*0034*/ 	.byte	0x00, 0xf0, 0x11, 0x00


	//----- nvinfo : EIATTR_KPARAM_INFO
	.align		4
.L_113:
        /*0038*/ 	.byte	0x04, 0x17
        /*003a*/ 	.short	(.L_115 - .L_114)
.L_114:
        /*003c*/ 	.word	0x00000000
        /*0040*/ 	.short	0x0002
        /*0042*/ 	.short	0x0008
        /*0044*/ 	.byte	0x00, 0xf5, 0x21, 0x00


	//----- nvinfo : EIATTR_KPARAM_INFO
	.align		4
.L_115:
        /*0048*/ 	.byte	0x04, 0x17
        /*004a*/ 	.short	(.L_117 - .L_116)
.L_116:
        /*004c*/ 	.word	0x00000000
        /*0050*/ 	.short	0x0001
        /*0052*/ 	.short	0x0004
        /*0054*/ 	.byte	0x00, 0xf0, 0x11, 0x00


	//----- nvinfo : EIATTR_KPARAM_INFO
	.align		4
.L_117:
        /*0058*/ 	.byte	0x04, 0x17
        /*005a*/ 	.short	(.L_119 - .L_118)
.L_118:
        /*005c*/ 	.word	0x00000000
        /*0060*/ 	.short	0x0000
        /*0062*/ 	.short	0x0000
        /*0064*/ 	.byte	0x00, 0xf0, 0x11, 0x00


	//----- nvinfo : EIATTR_SPARSE_MMA_MASK
	.align		4
.L_119:
        /*0068*/ 	.byte	0x03, 0x50
        /*006a*/ 	.short	0x0000


	//----- nvinfo : EIATTR_MAXREG_COUNT
	.align		4
        /*006c*/ 	.byte	0x03, 0x1b
        /*006e*/ 	.short	0x00ff


	//----- nvinfo : EIATTR_MERCURY_ISA_VERSION
	.align		4
        /*0070*/ 	.byte	0x03, 0x5f
        /*0072*/ 	.short	0x0101


	//----- nvinfo : EIATTR_VRC_CTA_INIT_COUNT
	.align		4
        /*0074*/ 	.byte	0x02, 0x4a
	.zero		1
	.zero		1


	//----- nvinfo : EIATTR_EXIT_INSTR_OFFSETS
	.align		4
        /*0078*/ 	.byte	0x04, 0x1c
        /*007a*/ 	.short	(.L_121 - .L_120)


	//   ....[0]....
.L_120:
        /*007c*/ 	.word	0x000000c0


	//   ....[1]....
        /*0080*/ 	.word	0x00000190


	//----- nvinfo : EIATTR_CBANK_PARAM_SIZE
	.align		4
.L_121:
        /*0084*/ 	.byte	0x03, 0x19
        /*0086*/ 	.short	0x0024


	//----- nvinfo : EIATTR_PARAM_CBANK
	.align		4
        /*0088*/ 	.byte	0x04, 0x0a
        /*008a*/ 	.short	(.L_123 - .L_122)
	.align		4
.L_122:
        /*008c*/ 	.word	index@(.nv.constant0._Z22double2half_GPU_kerneliiPKdiP6__halfi)
        /*0090*/ 	.short	0x0380
        /*0092*/ 	.short	0x0024


	//----- nvinfo : EIATTR_SW_WAR
	.align		4
.L_123:
        /*0094*/ 	.byte	0x04, 0x36
        /*0096*/ 	.short	(.L_125 - .L_124)
.L_124:
        /*0098*/ 	.word	0x00000008
.L_125:


//--------------------- .nv.info._Z19bf2float_GPU_kerneliiPK13__nv_bfloat16iPfi --------------------------
	.section	.nv.info._Z19bf2float_GPU_kerneliiPK13__nv_bfloat16iPfi,"",@"SHT_CUDA_INFO"
	.sectionflags	@""
	.align	4


	//----- nvinfo : EIATTR_CUDA_API_VERSION
	.align		4
        /*0000*/ 	.byte	0x04, 0x37
        /*0002*/ 	.short	(.L_127 - .L_126)
.L_126:
        /*0004*/ 	.word	0x00000082


	//----- nvinfo : EIATTR_KPARAM_INFO
	.align		4
.L_127:
        /*0008*/ 	.byte	0x04, 0x17
        /*000a*/ 	.short	(.L_129 - .L_128)
.L_128:
        /*000c*/ 	.word	0x00000000
        /*0010*/ 	.short	0x0005
        /*0012*/ 	.short	0x0020
        /*0014*/ 	.byte	0x00, 0xf0, 0x11, 0x00


	//----- nvinfo : EIATTR_KPARAM_INFO
	.align		4
.L_129:
        /*0018*/ 	.byte	0x04, 0x17
        /*001a*/ 	.short	(.L_131 - .L_130)
.L_130:
        /*001c*/ 	.word	0x00000000
        /*0020*/ 	.short	0x0004
        /*0022*/ 	.short	0x0018
        /*0024*/ 	.byte	0x00, 0xf5, 0x21, 0x00


	//----- nvinfo : EIATTR_KPARAM_INFO
	.align		4
.L_131:
        /*0028*/ 	.byte	0x04, 0x17
        /*002a*/ 	.short	(.L_133 - .L_132)
.L_132:
        /*002c*/ 	.word	0x00000000
        /*0030*/ 	.short	0x0003
        /*0032*/ 	.short	0x0010
        /*0034*/ 	.byte	0x00, 0xf0, 0x11, 0x00


	//----- nvinfo : EIATTR_KPARAM_INFO
	.align		4
.L_133:
        /*0038*/ 	.byte	0x04, 0x17
        /*003a*/ 	.short	(.L_135 - .L_134)
.L_134:
        /*003c*/ 	.word	0x00000000
        /*0040*/ 	.short	0x0002
        /*0042*/ 	.short	0x0008
        /*0044*/ 	.byte	0x00, 0xf5, 0x21, 0x00


	//----- nvinfo : EIATTR_KPARAM_INFO
	.align		4
.L_135:
        /*0048*/ 	.byte	0x04, 0x17
        /*004a*/ 	.short	(.L_137 - .L_136)
.L_136:
        /*004c*/ 	.word	0x00000000
        /*0050*/ 	.short	0x0001
        /*0052*/ 	.short	0x0004
        /*0054*/ 	.byte	0x00, 0xf0, 0x11, 0x00


	//----- nvinfo : EIATTR_KPARAM_INFO
	.align		4
.L_137:
        /*0058*/ 	.byte	0x04, 0x17
        /*005a*/ 	.short	(.L_139 - .L_138)
.L_138:
        /*005c*/ 	.word	0x00000000
        /*0060*/ 	.short	0x0000
        /*0062*/ 	.short	0x0000
        /*0064*/ 	.byte	0x00, 0xf0, 0x11, 0x00


	//----- nvinfo : EIATTR_SPARSE_MMA_MASK
	.align		4
.L_139:
        /*0068*/ 	.byte	0x03, 0x50
        /*006a*/ 	.short	0x0000


	//----- nvinfo : EIATTR_MAXREG_COUNT
	.align		4
        /*006c*/ 	.byte	0x03, 0x1b
        /*006e*/ 	.short	0x00ff


	//----- nvinfo : EIATTR_MERCURY_ISA_VERSION
	.align		4
        /*0070*/ 	.byte	0x03, 0x5f
        /*0072*/ 	.short	0x0101


	//----- nvinfo : EIATTR_VRC_CTA_INIT_COUNT
	.align		4
        /*0074*/ 	.byte	0x02, 0x4a
	.zero		1
	.zero		1


	//----- nvinfo : EIATTR_EXIT_INSTR_OFFSETS
	.align		4
        /*0078*/ 	.byte	0x04, 0x1c
        /*007a*/ 	.short	(.L_141 - .L_140)


	//   ....[0]....
.L_140:
        /*007c*/ 	.word	0x000000c0


	//   ....[1]....
        /*0080*/ 	.word	0x00000190


	//----- nvinfo : EIATTR_CBANK_PARAM_SIZE
	.align		4
.L_141:
        /*0084*/ 	.byte	0x03, 0x19
        /*0086*/ 	.short	0x0024


	//----- nvinfo : EIATTR_PARAM_CBANK
	.align		4
        /*0088*/ 	.byte	0x04, 0x0a
        /*008a*/ 	.short	(.L_143 - .L_142)
	.align		4
.L_142:
        /*008c*/ 	.word	index@(.nv.constant0._Z19bf2float_GPU_kerneliiPK13__nv_bfloat16iPfi)
        /*0090*/ 	.short	0x0380
        /*0092*/ 	.short	0x0024


	//----- nvinfo : EIATTR_SW_WAR
	.align		4
.L_143:
        /*0094*/ 	.byte	0x04, 0x36
        /*0096*/ 	.short	(.L_145 - .L_144)
.L_144:
        /*0098*/ 	.word	0x00000008
.L_145:


//--------------------- .nv.info._Z19float2bf_GPU_kerneliiPKfiP13__nv_bfloat16i --------------------------
	.section	.nv.info._Z19float2bf_GPU_kerneliiPKfiP13__nv_bfloat16i,"",@"SHT_CUDA_INFO"
	.sectionflags	@""
	.align	4


	//----- nvinfo : EIATTR_CUDA_API_VERSION
	.align		4
        /*0000*/ 	.byte	0x04, 0x37
        /*0002*/ 	.short	(.L_147 - .L_146)
.L_146:
        /*0004*/ 	.word	0x00000082


	//----- nvinfo : EIATTR_KPARAM_INFO
	.align		4
.L_147:
        /*0008*/ 	.byte	0x04, 0x17
        /*000a*/ 	.short	(.L_149 - .L_148)
.L_148:
        /*000c*/ 	.word	0x00000000
        /*0010*/ 	.short	0x0005
        /*0012*/ 	.short	0x0020
        /*0014*/ 	.byte	0x00, 0xf0, 0x11, 0x00


	//----- nvinfo : EIATTR_KPARAM_INFO
	.align		4
.L_149:
        /*0018*/ 	.byte	0x04, 0x17
        /*001a*/ 	.short	(.L_151 - .L_150)
.L_150:
        /*001c*/ 	.word	0x00000000
        /*0020*/ 	.short	0x0004
        /*0022*/ 	.short	0x0018
        /*0024*/ 	.byte	0x00, 0xf5, 0x21, 0x00


	//----- nvinfo : EIATTR_KPARAM_INFO
	.align		4
.L_151:
        /*0028*/ 	.byte	0x04, 0x17
        /*002a*/ 	.short	(.L_153 - .L_152)
.L_152:
        /*002c*/ 	.word	0x00000000
        /*0030*/ 	.short	0x0003
        /*0032*/ 	.short	0x0010
        /*0034*/ 	.byte	0x00, 0xf0, 0x11, 0x00


	//----- nvinfo : EIATTR_KPARAM_INFO
	.align		4
.L_153:
        /*0038*/ 	.byte	0x04, 0x17
        /*003a*/ 	.short	(.L_155 - .L_154)
.L_154:
        /*003c*/ 	.word	0x00000000
        /*0040*/ 	.short	0x0002
        /*0042*/ 	.short	0x0008
        /*0044*/ 	.byte	0x00, 0xf5, 0x21, 0x00


	//----- nvinfo : EIATTR_KPARAM_INFO
	.align		4
.L_155:
        /*0048*/ 	.byte	0x04, 0x17
        /*004a*/ 	.short	(.L_157 - .L_156)
.L_156:
        /*004c*/ 	.word	0x00000000
        /*0050*/ 	.short	0x0001
        /*0052*/ 	.short	0x0004
        /*0054*/ 	.byte	0x00, 0xf0, 0x11, 0x00


	//----- nvinfo : EIATTR_KPARAM_INFO
	.align		4
.L_157:
        /*0058*/ 	.byte	0x04, 0x17
        /*005a*/ 	.short	(.L_159 - .L_158)
.L_158:
        /*005c*/ 	.word	0x00000000
        /*0060*/ 	.short	0x0000
        /*0062*/ 	.short	0x0000
        /*0064*/ 	.byte	0x00, 0xf0, 0x11, 0x00


	//----- nvinfo : EIATTR_SPARSE_MMA_MASK
	.align		4
.L_159:
        /*0068*/ 	.byte	0x03, 0x50
        /*006a*/ 	.short	0x0000


	//----- nvinfo : EIATTR_MAXREG_COUNT
	.align		4
        /*006c*/ 	.byte	0x03, 0x1b
        /*006e*/ 	.short	0x00ff


	//----- nvinfo : EIATTR_MERCURY_ISA_VERSION
	.align		4
        /*0070*/ 	.byte	0x03, 0x5f
        /*0072*/ 	.short	0x0101


	//----- nvinfo : EIATTR_VRC_CTA_INIT_COUNT
	.align		4
        /*0074*/ 	.byte	0x02, 0x4a
	.zero		1
	.zero		1


	//----- nvinfo : EIATTR_EXIT_INSTR_OFFSETS
	.align		4
        /*0078*/ 	.byte	0x04, 0x1c
        /*007a*/ 	.short	(.L_161 - .L_160)


	//   ....[0]....
.L_160:
        /*007c*/ 	.word	0x000000c0


	//   ....[1]....
        /*0080*/ 	.word	0x00000190


	//----- nvinfo : EIATTR_CBANK_PARAM_SIZE
	.align		4
.L_161:
        /*0084*/ 	.byte	0x03, 0x19
        /*0086*/ 	.short	0x0024


	//----- nvinfo : EIATTR_PARAM_CBANK
	.align		4
        /*0088*/ 	.byte	0x04, 0x0a
        /*008a*/ 	.short	(.L_163 - .L_162)
	.align		4
.L_162:
        /*008c*/ 	.word	index@(.nv.constant0._Z19float2bf_GPU_kerneliiPKfiP13__nv_bfloat16i)
        /*0090*/ 	.short	0x0380
        /*0092*/ 	.short	0x0024


	//----- nvinfo : EIATTR_SW_WAR
	.align		4
.L_163:
        /*0094*/ 	.byte	0x04, 0x36
        /*0096*/ 	.short	(.L_165 - .L_164)
.L_164:
        /*0098*/ 	.word	0x00000008
.L_165:


//--------------------- .nv.info._Z20double2bf_GPU_kerneliiPKdiP13__nv_bfloat16i --------------------------
	.section	.nv.info._Z20double2bf_GPU_kerneliiPKdiP13__nv_bfloat16i,"",@"SHT_CUDA_INFO"
	.sectionflags	@""
	.align	4


	//----- nvinfo : EIATTR_CUDA_API_VERSION
	.align		4
        /*0000*/ 	.byte	0x04, 0x37
        /*0002*/ 	.short	(.L_167 - .L_166)
.L_166:
        /*0004*/ 	.word	0x00000082


	//----- nvinfo : EIATTR_KPARAM_INFO
	.align		4
.L_167:
        /*0008*/ 	.byte	0x04, 0x17
        /*000a*/ 	.short	(.L_169 - .L_168)
.L_168:
        /*000c*/ 	.word	0x00000000
        /*0010*/ 	.short	0x0005
        /*0012*/ 	.short	0x0020
        /*0014*/ 	.byte	0x00, 0xf0, 0x11, 0x00


	//----- nvinfo : EIATTR_KPARAM_INFO
	.align		4
.L_169:
        /*0018*/ 	.byte	0x04, 0x17
        /*001a*/ 	.short	(.L_171 - .L_170)
.L_170:
        /*001c*/ 	.word	0x00000000
        /*0020*/ 	.short	0x0004
        /*0022*/ 	.short	0x0018
        /*0024*/ 	.byte	0x00, 0xf5, 0x21, 0x00


	//----- nvinfo : EIATTR_KPARAM_INFO
	.align		4
.L_171:
        /*0028*/ 	.byte	0x04, 0x17
        /*002a*/ 	.short	(.L_173 - .L_172)
.L_172:
        /*002c*/ 	.word	0x00000000
        /*0030*/ 	.short	0x0003
        /*0032*/ 	.short	0x0010
        /*0034*/ 	.byte	0x00, 0xf0, 0x11, 0x00


	//----- nvinfo : EIATTR_KPARAM_INFO
	.align		4
.L_173:
        /*0038*/ 	.byte	0x04, 0x17
        /*003a*/ 	.short	(.L_175 - .L_174)
.L_174:
        /*003c*/ 	.word	0x00000000
        /*0040*/ 	.short	0x0002
        /*0042*/ 	.short	0x0008
        /*0044*/ 	.byte	0x00, 0xf5, 0x21, 0x00


	//----- nvinfo : EIATTR_KPARAM_INFO
	.align		4
.L_175:
        /*0048*/ 	.byte	0x04, 0x17
        /*004a*/ 	.short	(.L_177 - .L_176)
.L_176:
        /*004c*/ 	.word	0x00000000
        /*0050*/ 	.short	0x0001
        /*0052*/ 	.short	0x0004
        /*0054*/ 	.byte	0x00, 0xf0, 0x11, 0x00


	//----- nvinfo : EIATTR_KPARAM_INFO
	.align		4
.L_177:
        /*0058*/ 	.byte	0x04, 0x17
        /*005a*/ 	.short	(.L_179 - .L_178)
.L_178:
        /*005c*/ 	.word	0x00000000
        /*0060*/ 	.short	0x0000
        /*0062*/ 	.short	0x0000
        /*0064*/ 	.byte	0x00, 0xf0, 0x11, 0x00


	//----- nvinfo : EIATTR_SPARSE_MMA_MASK
	.align		4
.L_179:
        /*0068*/ 	.byte	0x03, 0x50
        /*006a*/ 	.short	0x0000


	//----- nvinfo : EIATTR_MAXREG_COUNT
	.align		4
        /*006c*/ 	.byte	0x03, 0x1b
        /*006e*/ 	.short	0x00ff


	//----- nvinfo : EIATTR_MERCURY_ISA_VERSION
	.align		4
        /*0070*/ 	.byte	0x03, 0x5f
        /*0072*/ 	.short	0x0101


	//----- nvinfo : EIATTR_VRC_CTA_INIT_COUNT
	.align		4
        /*0074*/ 	.byte	0x02, 0x4a
	.zero		1
	.zero		1


	//----- nvinfo : EIATTR_EXIT_INSTR_OFFSETS
	.align		4
        /*0078*/ 	.byte	0x04, 0x1c
        /*007a*/ 	.short	(.L_181 - .L_180)


	//   ....[0]....
.L_180:
        /*007c*/ 	.word	0x000000c0


	//   ....[1]....
        /*0080*/ 	.word	0x00000190


	//----- nvinfo : EIATTR_CBANK_PARAM_SIZE
	.align		4
.L_181:
        /*0084*/ 	.byte	0x03, 0x19
        /*0086*/ 	.short	0x0024


	//----- nvinfo : EIATTR_PARAM_CBANK
	.align		4
        /*0088*/ 	.byte	0x04, 0x0a
        /*008a*/ 	.short	(.L_183 - .L_182)
	.align		4
.L_182:
        /*008c*/ 	.word	index@(.nv.constant0._Z20double2bf_GPU_kerneliiPKdiP13__nv_bfloat16i)
        /*0090*/ 	.short	0x0380
        /*0092*/ 	.short	0x0024


	//----- nvinfo : EIATTR_SW_WAR
	.align		4
.L_183:
        /*0094*/ 	.byte	0x04, 0x36
        /*0096*/ 	.short	(.L_185 - .L_184)
.L_184:
        /*0098*/ 	.word	0x00000008
.L_185:


//--------------------- .nv.info._Z20fp82float_GPU_kerneliiPKhiPfi --------------------------
	.section	.nv.info._Z20fp82float_GPU_kerneliiPKhiPfi,"",@"SHT_CUDA_INFO"
	.sectionflags	@""
	.align	4


	//----- nvinfo : EIATTR_CUDA_API_VERSION
	.align		4
        /*0000*/ 	.byte	0x04, 0x37
        /*0002*/ 	.short	(.L_187 - .L_186)
.L_186:
        /*0004*/ 	.word	0x00000082


	//----- nvinfo : EIATTR_KPARAM_INFO
	.align		4
.L_187:
        /*0008*/ 	.byte	0x04, 0x17
        /*000a*/ 	.short	(.L_189 - .L_188)
.L_188:
        /*000c*/ 	.word	0x00000000
        /*0010*/ 	.short	0x0005
        /*0012*/ 	.short	0x0020
        /*0014*/ 	.byte	0x00, 0xf0, 0x11, 0x00


	//----- nvinfo : EIATTR_KPARAM_INFO
	.align		4
.L_189:
        /*0018*/ 	.byte	0x04, 0x17
        /*001a*/ 	.short	(.L_191 - .L_190)
.L_190:
        /*001c*/ 	.word	0x00000000
        /*0020*/ 	.short	0x0004
        /*0022*/ 	.short	0x0018
        /*0024*/ 	.byte	0x00, 0xf5, 0x21, 0x00


	//----- nvinfo : EIATTR_KPARAM_INFO
	.align		4
.L_191:
        /*0028*/ 	.byte	0x04, 0x17
        /*002a*/ 	.short	(.L_193 - .L_192)
.L_192:
        /*002c*/ 	.word	0x00000000
        /*0030*/ 	.short	0x0003
        /*0032*/ 	.short	0x0010
        /*0034*/ 	.byte	0x00, 0xf0, 0x11, 0x00


	//----- nvinfo : EIATTR_KPARAM_INFO
	.align		4
.L_193:
        /*0038*/ 	.byte	0x04, 0x17
        /*003a*/ 	.short	(.L_195 - .L_194)
.L_194:
        /*003c*/ 	.word	0x00000000
        /*0040*/ 	.short	0x0002
        /*0042*/ 	.short	0x0008
        /*0044*/ 	.byte	0x00, 0xf5, 0x21, 0x00


	//----- nvinfo : EIATTR_KPARAM_INFO
	.align		4
.L_195:
        /*0048*/ 	.byte	0x04, 0x17
        /*004a*/ 	.short	(.L_197 - .L_196)
.L_196:
        /*004c*/ 	.word	0x00000000
        /*0050*/ 	.short	0x0001
        /*0052*/ 	.short	0x0004
        /*0054*/ 	.byte	0x00, 0xf0, 0x11, 0x00


	//----- nvinfo : EIATTR_KPARAM_INFO
	.align		4
.L_197:
        /*0058*/ 	.byte	0x04, 0x17
        /*005a*/ 	.short	(.L_199 - .L_198)
.L_198:
        /*005c*/ 	.word	0x00000000
        /*0060*/ 	.short	0x0000
        /*0062*/ 	.short	0x0000
        /*0064*/ 	.byte	0x00, 0xf0, 0x11, 0x00


	//----- nvinfo : EIATTR_SPARSE_MMA_MASK
	.align		4
.L_199:
        /*0068*/ 	.byte	0x03, 0x50
        /*006a*/ 	.short	0x0000


	//----- nvinfo : EIATTR_MAXREG_COUNT
	.align		4
        /*006c*/ 	.byte	0x03, 0x1b
        /*006e*/ 	.short	0x00ff


	//----- nvinfo : EIATTR_MERCURY_ISA_VERSION
	.align		4
        /*0070*/ 	.byte	0x03, 0x5f
        /*0072*/ 	.short	0x0101


	//----- nvinfo : EIATTR_VRC_CTA_INIT_COUNT
	.align		4
        /*0074*/ 	.byte	0x02, 0x4a
	.zero		1
	.zero		1


	//----- nvinfo : EIATTR_EXIT_INSTR_OFFSETS
	.align		4
        /*0078*/ 	.byte	0x04, 0x1c
        /*007a*/ 	.short	(.L_201 - .L_200)


	//   ....[0]....
.L_200:
        /*007c*/ 	.word	0x000000c0


	//   ....[1]....
        /*0080*/ 	.word	0x000001c0


	//----- nvinfo : EIATTR_CBANK_PARAM_SIZE
	.align		4
.L_201:
        /*0084*/ 	.byte	0x03, 0x19
        /*0086*/ 	.short	0x0024


	//----- nvinfo : EIATTR_PARAM_CBANK
	.align		4
        /*0088*/ 	.byte	0x04, 0x0a
        /*008a*/ 	.short	(.L_203 - .L_202)
	.align		4
.L_202:
        /*008c*/ 	.word	index@(.nv.constant0._Z20fp82float_GPU_kerneliiPKhiPfi)
        /*0090*/ 	.short	0x0380
        /*0092*/ 	.short	0x0024


	//----- nvinfo : EIATTR_SW_WAR
	.align		4
.L_203:
        /*0094*/ 	.byte	0x04, 0x36
        /*0096*/ 	.short	(.L_205 - .L_204)
.L_204:
        /*0098*/ 	.word	0x00000008
.L_205:


//--------------------- .nv.info._Z19half2fp8_GPU_kerneliiPK6__halfiPhi --------------------------
	.section	.nv.info._Z19half2fp8_GPU_kerneliiPK6__halfiPhi,"",@"SHT_CUDA_INFO"
	.sectionflags	@""
	.align	4


	//----- nvinfo : EIATTR_CUDA_API_VERSION
	.align		4
        /*0000*/ 	.byte	0x04, 0x37
        /*0002*/ 	.short	(.L_207 - .L_206)
.L_206:
        /*0004*/ 	.word	0x00000082


	//----- nvinfo : EIATTR_KPARAM_INFO
	.align		4
.L_207:
        /*0008*/ 	.byte	0x04, 0x17
        /*000a*/ 	.short	(.L_209 - .L_208)
.L_208:
        /*000c*/ 	.word	0x00000000
        /*0010*/ 	.short	0x0005
        /*0012*/ 	.short	0x0020
        /*0014*/ 	.byte	0x00, 0xf0, 0x11, 0x00


	//----- nvinfo : EIATTR_KPARAM_INFO
	.align		4
.L_209:
        /*0018*/ 	.byte	0x04, 0x17
        /*001a*/ 	.short	(.L_211 - .L_210)
.L_210:
        /*001c*/ 	.word	0x00000000
        /*0020*/ 	.short	0x0004
        /*0022*/ 	.short	0x0018
        /*0024*/ 	.byte	0x00, 0xf5, 0x21, 0x00


	//----- nvinfo : EIATTR_KPARAM_INFO
	.align		4
.L_211:
        /*0028*/ 	.byte	0x04, 0x17
        /*002a*/ 	.short	(.L_213 - .L_212)
.L_212:
        /*002c*/ 	.word	0x00000000
        /*0030*/ 	.short	0x0003
        /*0032*/ 	.short	0x0010
        /*0034*/ 	.byte	0x00, 0xf0, 0x11, 0x00


	//----- nvinfo : EIATTR_KPARAM_INFO
	.align		4
.L_213:
        /*0038*/ 	.byte	0x04, 0x17
        /*003a*/ 	.short	(.L_215 - .L_214)
.L_214:
        /*003c*/ 	.word	0x00000000
        /*0040*/ 	.short	0x0002
        /*0042*/ 	.short	0x0008
        /*0044*/ 	.byte	0x00, 0xf5, 0x21, 0x00


	//----- nvinfo : EIATTR_KPARAM_INFO
	.align		4
.L_215:
        /*0048*/ 	.byte	0x04, 0x17
        /*004a*/ 	.short	(.L_217 - .L_216)
.L_216:
        /*004c*/ 	.word	0x00000000
        /*0050*/ 	.short	0x0001
        /*0052*/ 	.short	0x0004
        /*0054*/ 	.byte	0x00, 0xf0, 0x11, 0x00


	//----- nvinfo : EIATTR_KPARAM_INFO
	.align		4
.L_217:
        /*0058*/ 	.byte	0x04, 0x17
        /*005a*/ 	.short	(.L_219 - .L_218)
.L_218:
        /*005c*/ 	.word	0x00000000
        /*0060*/ 	.short	0x0000
        /*0062*/ 	.short	0x0000
        /*0064*/ 	.byte	0x00, 0xf0, 0x11, 0x00


	//----- nvinfo : EIATTR_SPARSE_MMA_MASK
	.align		4
.L_219:
        /*0068*/ 	.byte	0x03, 0x50
        /*006a*/ 	.short	0x0000


	//----- nvinfo : EIATTR_MAXREG_COUNT
	.align		4
        /*006c*/ 	.byte	0x03, 0x1b
        /*006e*/ 	.short	0x00ff


	//----- nvinfo : EIATTR_MERCURY_ISA_VERSION
	.align		4
        /*0070*/ 	.byte	0x03, 0x5f
        /*0072*/ 	.short	0x0101


	//----- nvinfo : EIATTR_VRC_CTA_INIT_COUNT
	.align		4
        /*0074*/ 	.byte	0x02, 0x4a
	.zero		1
	.zero		1


	//----- nvinfo : EIATTR_EXIT_INSTR_OFFSETS
	.align		4
        /*0078*/ 	.byte	0x04, 0x1c
        /*007a*/ 	.short	(.L_221 - .L_220)


	//   ....[0]....
.L_220:
        /*007c*/ 	.word	0x000000c0


	//   ....[1]....
        /*0080*/ 	.word	0x000001a0


	//----- nvinfo : EIATTR_CBANK_PARAM_SIZE
	.align		4
.L_221:
        /*0084*/ 	.byte	0x03, 0x19
        /*0086*/ 	.short	0x0024


	//----- nvinfo : EIATTR_PARAM_CBANK
	.align		4
        /*0088*/ 	.byte	0x04, 0x0a
        /*008a*/ 	.short	(.L_223 - .L_222)
	.align		4
.L_222:
        /*008c*/ 	.word	index@(.nv.constant0._Z19half2fp8_GPU_kerneliiPK6__halfiPhi)
        /*0090*/ 	.short	0x0380
        /*0092*/ 	.short	0x0024


	//----- nvinfo : EIATTR_SW_WAR
	.align		4
.L_223:
        /*0094*/ 	.byte	0x04, 0x36
        /*0096*/ 	.short	(.L_225 - .L_224)
.L_224:
        /*0098*/ 	.word	0x00000008
.L_225:


//--------------------- .nv.info._Z20float2fp8_GPU_kerneliiPKfiPhi --------------------------
	.section	.nv.info._Z20float2fp8_GPU_kerneliiPKfiPhi,"",@"SHT_CUDA_INFO"
	.sectionflags	@""
	.align	4


	//----- nvinfo : EIATTR_CUDA_API_VERSION
	.align		4
        /*0000*/ 	.byte	0x04, 0x37
        /*0002*/ 	.short	(.L_227 - .L_226)
.L_226:
        /*0004*/ 	.word	0x00000082


	//----- nvinfo : EIATTR_KPARAM_INFO
	.align		4
.L_227:
        /*0008*/ 	.byte	0x04, 0x17
        /*000a*/ 	.short	(.L_229 - .L_228)
.L_228:
        /*000c*/ 	.word	0x00000000
        /*0010*/ 	.short	0x0005
        /*0012*/ 	.short	0x0020
        /*0014*/ 	.byte	0x00, 0xf0, 0x11, 0x00


	//----- nvinfo : EIATTR_KPARAM_INFO
	.align		4
.L_229:
        /*0018*/ 	.byte	0x04, 0x17
        /*001a*/ 	.short	(.L_231 - .L_230)
.L_230:
        /*001c*/ 	.word	0x00000000
        /*0020*/ 	.short	0x0004
        /*0022*/ 	.short	0x0018
        /*0024*/ 	.byte	0x00, 0xf5, 0x21, 0x00


	//----- nvinfo : EIATTR_KPARAM_INFO
	.align		4
.L_231:
        /*0028*/ 	.byte	0x04, 0x17
        /*002a*/ 	.short	(.L_233 - .L_232)
.L_232:
        /*002c*/ 	.word	0x00000000
        /*0030*/ 	.short	0x0003
        /*0032*/ 	.short	0x0010
        /*0034*/ 	.byte	0x00, 0xf0, 0x11, 0x00


	//----- nvinfo : EIATTR_KPARAM_INFO
	.align		4
.L_233:
        /*0038*/ 	.byte	0x04, 0x17
        /*003a*/ 	.short	(.L_235 - .L_234)
.L_234:
        /*003c*/ 	.word	0x00000000
        /*0040*/ 	.short	0x0002
        /*0042*/ 	.short	0x0008
        /*0044*/ 	.byte	0x00, 0xf5, 0x21, 0x00


	//----- nvinfo : EIATTR_KPARAM_INFO
	.align		4
.L_235:
        /*0048*/ 	.byte	0x04, 0x17
        /*004a*/ 	.short	(.L_237 - .L_236)
.L_236:
        /*004c*/ 	.word	0x00000000
        /*0050*/ 	.short	0x0001
        /*0052*/ 	.short	0x0004
        /*0054*/ 	.byte	0x00, 0xf0, 0x11, 0x00


	//----- nvinfo : EIATTR_KPARAM_INFO
	.align		4
.L_237:
        /*0058*/ 	.byte	0x04, 0x17
        /*005a*/ 	.short	(.L_239 - .L_238)
.L_238:
        /*005c*/ 	.word	0x00000000
        /*0060*/ 	.short	0x0000
        /*0062*/ 	.short	0x0000
        /*0064*/ 	.byte	0x00, 0xf0, 0x11, 0x00


	//----- nvinfo : EIATTR_SPARSE_MMA_MASK
	.align		4
.L_239:
        /*0068*/ 	.byte	0x03, 0x50
        /*006a*/ 	.short	0x0000


	//----- nvinfo : EIATTR_MAXREG_COUNT
	.align		4
        /*006c*/ 	.byte	0x03, 0x1b
        /*006e*/ 	.short	0x00ff


	//----- nvinfo : EIATTR_MERCURY_ISA_VERSION
	.align		4
        /*0070*/ 	.byte	0x03, 0x5f
        /*0072*/ 	.short	0x0101


	//----- nvinfo : EIATTR_VRC_CTA_INIT_COUNT
	.align		4
        /*0074*/ 	.byte	0x02, 0x4a
	.zero		1
	.zero		1


	//----- nvinfo : EIATTR_EXIT_INSTR_OFFSETS
	.align		4
        /*0078*/ 	.byte	0x04, 0x1c
        /*007a*/ 	.short	(.L_241 - .L_240)


	//   ....[0]....
.L_240:
        /*007c*/ 	.word	0x000000c0


	//   ....[1]....
        /*0080*/ 	.word	0x000001a0


	//----- nvinfo : EIATTR_CBANK_PARAM_SIZE
	.align		4
.L_241:
        /*0084*/ 	.byte	0x03, 0x19
        /*0086*/ 	.short	0x0024


	//----- nvinfo : EIATTR_PARAM_CBANK
	.align		4
        /*0088*/ 	.byte	0x04, 0x0a
        /*008a*/ 	.short	(.L_243 - .L_242)
	.align		4
.L_242:
        /*008c*/ 	.word	index@(.nv.constant0._Z20float2fp8_GPU_kerneliiPKfiPhi)
        /*0090*/ 	.short	0x0380
        /*0092*/ 	.short	0x0024


	//----- nvinfo : EIATTR_SW_WAR
	.align		4
.L_243:
        /*0094*/ 	.byte	0x04, 0x36
        /*0096*/ 	.short	(.L_245 - .L_244)
.L_244:
        /*0098*/ 	.word	0x00000008
.L_245:


//--------------------- .nv.info._Z21double2fp8_GPU_kerneliiPKdiPhi --------------------------
	.section	.nv.info._Z21double2fp8_GPU_kerneliiPKdiPhi,"",@"SHT_CUDA_INFO"
	.sectionflags	@""
	.align	4


	//----- nvinfo : EIATTR_CUDA_API_VERSION
	.align		4
        /*0000*/ 	.byte	0x04, 0x37
        /*0002*/ 	.short	(.L_247 - .L_246)
.L_246:
        /*0004*/ 	.word	0x00000082


	//----- nvinfo : EIATTR_KPARAM_INFO
	.align		4
.L_247:
        /*0008*/ 	.byte	0x04, 0x17
        /*000a*/ 	.short	(.L_249 - .L_248)
.L_248:
        /*000c*/ 	.word	0x00000000
        /*0010*/ 	.short	0x0005
        /*0012*/ 	.short	0x0020
        /*0014*/ 	.byte	0x00, 0xf0, 0x11, 0x00


	//----- nvinfo : EIATTR_KPARAM_INFO
	.align		4
.L_249:
        /*0018*/ 	.byte	0x04, 0x17
        /*001a*/ 	.short	(.L_251 - .L_250)
.L_250:
        /*001c*/ 	.word	0x00000000
        /*0020*/ 	.short	0x0004
        /*0022*/ 	.short	0x0018
        /*0024*/ 	.byte	0x00, 0xf5, 0x21, 0x00


	//----- nvinfo : EIATTR_KPARAM_INFO
	.align		4
.L_251:
        /*0028*/ 	.byte	0x04, 0x17
        /*002a*/ 	.short	(.L_253 - .L_252)
.L_252:
        /*002c*/ 	.word	0x00000000
        /*0030*/ 	.short	0x0003
        /*0032*/ 	.short	0x0010
        /*0034*/ 	.byte	0x00, 0xf0, 0x11, 0x00


	//----- nvinfo : EIATTR_KPARAM_INFO
	.align		4
.L_253:
        /*0038*/ 	.byte	0x04, 0x17
        /*003a*/ 	.short	(.L_255 - .L_254)
.L_254:
        /*003c*/ 	.word	0x00000000
        /*0040*/ 	.short	0x0002
        /*0042*/ 	.short	0x0008
        /*0044*/ 	.byte	0x00, 0xf5, 0x21, 0x00


	//----- nvinfo : EIATTR_KPARAM_INFO
	.align		4
.L_255:
        /*0048*/ 	.byte	0x04, 0x17
        /*004a*/ 	.short	(.L_257 - .L_256)
.L_256:
        /*004c*/ 	.word	0x00000000
        /*0050*/ 	.short	0x0001
        /*0052*/ 	.short	0x0004
        /*0054*/ 	.byte	0x00, 0xf0, 0x11, 0x00


	//----- nvinfo : EIATTR_KPARAM_INFO
	.align		4
.L_257:
        /*0058*/ 	.byte	0x04, 0x17
        /*005a*/ 	.short	(.L_259 - .L_258)
.L_258:
        /*005c*/ 	.word	0x00000000
        /*0060*/ 	.short	0x0000
        /*0062*/ 	.short	0x0000
        /*0064*/ 	.byte	0x00, 0xf0, 0x11, 0x00


	//----- nvinfo : EIATTR_SPARSE_MMA_MASK
	.align		4
.L_259:
        /*0068*/ 	.byte	0x03, 0x50
        /*006a*/ 	.short	0x0000


	//----- nvinfo : EIATTR_MAXREG_COUNT
	.align		4
        /*006c*/ 	.byte	0x03, 0x1b
        /*006e*/ 	.short	0x00ff


	//----- nvinfo : EIATTR_MERCURY_ISA_VERSION
	.align		4
        /*0070*/ 	.byte	0x03, 0x5f
        /*0072*/ 	.short	0x0101


	//----- nvinfo : EIATTR_VRC_CTA_INIT_COUNT
	.align		4
        /*0074*/ 	.byte	0x02, 0x4a
	.zero		1
	.zero		1


	//----- nvinfo : EIATTR_EXIT_INSTR_OFFSETS
	.align		4
        /*0078*/ 	.byte	0x04, 0x1c
        /*007a*/ 	.short	(.L_261 - .L_260)


	//   ....[0]....
.L_260:
        /*007c*/ 	.word	0x000000c0


	//   ....[1]....
        /*0080*/ 	.word	0x000001b0


	//----- nvinfo : EIATTR_CBANK_PARAM_SIZE
	.align		4
.L_261:
        /*0084*/ 	.byte	0x03, 0x19
        /*0086*/ 	.short	0x0024


	//----- nvinfo : EIATTR_PARAM_CBANK
	.align		4
        /*0088*/ 	.byte	0x04, 0x0a
        /*008a*/ 	.short	(.L_263 - .L_262)
	.align		4
.L_262:
        /*008c*/ 	.word	index@(.nv.constant0._Z21double2fp8_GPU_kerneliiPKdiPhi)
        /*0090*/ 	.short	0x0380
        /*0092*/ 	.short	0x0024


	//----- nvinfo : EIATTR_SW_WAR
	.align		4
.L_263:
        /*0094*/ 	.byte	0x04, 0x36
        /*0096*/ 	.short	(.L_265 - .L_264)
.L_264:
        /*0098*/ 	.word	0x00000008
.L_265:


//--------------------- .nv.info._Z22double2int8_GPU_kerneliiPKdiPai --------------------------
	.section	.nv.info._Z22double2int8_GPU_kerneliiPKdiPai,"",@"SHT_CUDA_INFO"
	.sectionflags	@""
	.align	4


	//----- nvinfo : EIATTR_CUDA_API_VERSION
	.align		4
        /*0000*/ 	.byte	0x04, 0x37
        /*0002*/ 	.short	(.L_267 - .L_266)
.L_266:
        /*0004*/ 	.word	0x00000082


	//----- nvinfo : EIATTR_KPARAM_INFO
	.align		4
.L_267:
        /*0008*/ 	.byte	0x04, 0x17
        /*000a*/ 	.short	(.L_269 - .L_268)
.L_268:
        /*000c*/ 	.word	0x00000000
        /*0010*/ 	.short	0x0005
        /*0012*/ 	.short	0x0020
        /*0014*/ 	.byte	0x00, 0xf0, 0x11, 0x00


	//----- nvinfo : EIATTR_KPARAM_INFO
	.align		4
.L_269:
        /*0018*/ 	.byte	0x04, 0x17
        /*001a*/ 	.short	(.L_271 - .L_270)
.L_270:
        /*001c*/ 	.word	0x00000000
        /*0020*/ 	.short	0x0004
        /*0022*/ 	.short	0x0018
        /*0024*/ 	.byte	0x00, 0xf5, 0x21, 0x00


	//----- nvinfo : EIATTR_KPARAM_INFO
	.align		4
.L_271:
        /*0028*/ 	.byte	0x04, 0x17
        /*002a*/ 	.short	(.L_273 - .L_272)
.L_272:
        /*002c*/ 	.word	0x00000000
        /*0030*/ 	.short	0x0003
        /*0032*/ 	.short	0x0010
        /*0034*/ 	.byte	0x00, 0xf0, 0x11, 0x00


	//----- nvinfo : EIATTR_KPARAM_INFO
	.align		4
.L_273:
        /*0038*/ 	.byte	0x04, 0x17
        /*003a*/ 	.short	(.L_275 - .L_274)
.L_274:
        /*003c*/ 	.word	0x00000000
        /*0040*/ 	.short	0x0002
        /*0042*/ 	.short	0x0008
        /*0044*/ 	.byte	0x00, 0xf5, 0x21, 0x00


	//----- nvinfo : EIATTR_KPARAM_INFO
	.align		4
.L_275:
        /*0048*/ 	.byte	0x04, 0x17
        /*004a*/ 	.short	(.L_277 - .L_276)
.L_276:
        /*004c*/ 	.word	0x00000000
        /*0050*/ 	.short	0x0001
        /*0052*/ 	.short	0x0004
        /*0054*/ 	.byte	0x00, 0xf0, 0x11, 0x00


	//----- nvinfo : EIATTR_KPARAM_INFO
	.align		4
.L_277:
        /*0058*/ 	.byte	0x04, 0x17
        /*005a*/ 	.short	(.L_279 - .L_278)
.L_278:
        /*005c*/ 	.word	0x00000000
        /*0060*/ 	.short	0x0000
        /*0062*/ 	.short	0x0000
        /*0064*/ 	.byte	0x00, 0xf0, 0x11, 0x00


	//----- nvinfo : EIATTR_SPARSE_MMA_MASK
	.align		4
.L_279:
        /*0068*/ 	.byte	0x03, 0x50
        /*006a*/ 	.short	0x0000


	//----- nvinfo : EIATTR_MAXREG_COUNT
	.align		4
        /*006c*/ 	.byte	0x03, 0x1b
        /*006e*/ 	.short	0x00ff


	//----- nvinfo : EIATTR_MERCURY_ISA_VERSION
	.align		4
        /*0070*/ 	.byte	0x03, 0x5f
        /*0072*/ 	.short	0x0101


	//----- nvinfo : EIATTR_VRC_CTA_INIT_COUNT
	.align		4
        /*0074*/ 	.byte	0x02, 0x4a
	.zero		1
	.zero		1


	//----- nvinfo : EIATTR_EXIT_INSTR_OFFSETS
	.align		4
        /*0078*/ 	.byte	0x04, 0x1c
        /*007a*/ 	.short	(.L_281 - .L_280)


	//   ....[0]....
.L_280:
        /*007c*/ 	.word	0x000000c0


	//   ....[1]....
        /*0080*/ 	.word	0x000001a0


	//----- nvinfo : EIATTR_CBANK_PARAM_SIZE
	.align		4
.L_281:
        /*0084*/ 	.byte	0x03, 0x19
        /*0086*/ 	.short	0x0024


	//----- nvinfo : EIATTR_PARAM_CBANK
	.align		4
        /*0088*/ 	.byte	0x04, 0x0a
        /*008a*/ 	.short	(.L_283 - .L_282)
	.align		4
.L_282:
        /*008c*/ 	.word	index@(.nv.constant0._Z22double2int8_GPU_kerneliiPKdiPai)
        /*0090*/ 	.short	0x0380
        /*0092*/ 	.short	0x0024


	//----- nvinfo : EIATTR_SW_WAR
	.align		4
.L_283:
        /*0094*/ 	.byte	0x04, 0x36
        /*0096*/ 	.short	(.L_285 - .L_284)
.L_284:
        /*0098*/ 	.word	0x00000008
.L_285:


//--------------------- .nv.callgraph             --------------------------
	.section	.nv.callgraph,"",@"SHT_CUDA_CALLGRAPH"
	.align	4
	.sectionentsize	8
	.align		4
        /*0000*/ 	.word	0x00000000
	.align		4
        /*0004*/ 	.word	0xffffffff
	.align		4
        /*0008*/ 	.word	0x00000000
	.align		4
        /*000c*/ 	.word	0xfffffffe
	.align		4
        /*0010*/ 	.word	0x00000000
	.align		4
        /*0014*/ 	.word	0xfffffffd
	.align		4
        /*0018*/ 	.word	0x00000000
	.align		4
        /*001c*/ 	.word	0xfffffffc


//--------------------- .text._Z21half2float_GPU_kerneliiPK6__halfiPfi --------------------------
	.section	.text._Z21half2float_GPU_kerneliiPK6__halfiPfi,"ax",@progbits
	.align	128
        .global         _Z21half2float_GPU_kerneliiPK6__halfiPfi
        .type           _Z21half2float_GPU_kerneliiPK6__halfiPfi,@function
        .size           _Z21half2float_GPU_kerneliiPK6__halfiPfi,(.L_x_11 - _Z21half2float_GPU_kerneliiPK6__halfiPfi)
        .other          _Z21half2float_GPU_kerneliiPK6__halfiPfi,@"STO_CUDA_ENTRY STV_DEFAULT"
_Z21half2float_GPU_kerneliiPK6__halfiPfi:
.text._Z21half2float_GPU_kerneliiPK6__halfiPfi:
[----:B------:R-:W-:Y:S01]  /*0000*/  LDC R1, c[0x0][0x37c] ;  /* 0x0000df00ff017b82 */ /* 0x000fe20000000800 */
[----:B------:R-:W0:Y:S07]  /*0010*/  S2R R7, SR_TID.Y ;  /* 0x0000000000077919 */ /* 0x000e2e0000002200 */
[----:B------:R-:W1:Y:S01]  /*0020*/  LDC R3, c[0x0][0x360] ;  /* 0x0000d800ff037b82 */ /* 0x000e620000000800 */
[----:B------:R-:W2:Y:S01]  /*0030*/  LDCU.64 UR6, c[0x0][0x380] ;  /* 0x00007000ff0677ac */ /* 0x000ea20008000a00 */
[----:B------:R-:W1:Y:S06]  /*0040*/  S2R R0, SR_TID.X ;  /* 0x0000000000007919 */ /* 0x000e6c0000002100 */
[----:B------:R-:W0:Y:S08]  /*0050*/  S2UR UR5, SR_CTAID.Y ;  /* 0x00000000000579c3 */ /* 0x000e300000002600 */
[----:B------:R-:W0:Y:S08]  /*0060*/  LDC R2, c[0x0][0x364] ;  /* 0x0000d900ff027b82 */ /* 0x000e300000000800 */
[----:B------:R-:W1:Y:S01]  /*0070*/  S2UR UR4, SR_CTAID.X ;  /* 0x00000000000479c3 */ /* 0x000e620000002500 */
[----:B0-----:R-:W-:-:S05]  /*0080*/  IMAD R7, R2, UR5, R7 ;  /* 0x0000000502077c24 */ /* 0x001fca000f8e0207 */
[----:B--2---:R-:W-:Y:S01]  /*0090*/  ISETP.GE.AND P0, PT, R7, UR7, PT ;  /* 0x0000000707007c0c */ /* 0x004fe2000bf06270 */
[----:B-1----:R-:W-:-:S05]  /*00a0*/  IMAD R0, R3, UR4, R0 ;  /* 0x0000000403007c24 */ /* 0x002fca000f8e0200 */
[----:B------:R-:W-:-:S13]  /*00b0*/  ISETP.GE.OR P0, PT, R0, UR6, P0 ;  /* 0x0000000600007c0c */ /* 0x000fda0008706670 */
[----:B------:R-:W-:Y:S05]  /*00c0*/  @P0 EXIT ;  /* 0x000000000000094d */ /* 0x000fea0003800000 */
[----:B------:R-:W0:Y:S01]  /*00d0*/  LDC.64 R2, c[0x0][0x388] ;  /* 0x0000e200ff027b82 */ /* 0x000e220000000a00 */
[----:B------:R-:W1:Y:S01]  /*00e0*/  LDCU UR6, c[0x0][0x390] ;  /* 0x00007200ff0677ac */ /* 0x000e620008000800 */
[----:B------:R-:W2:Y:S01]  /*00f0*/  LDCU.64 UR4, c[0x0][0x358] ;  /* 0x00006b00ff0477ac */ /* 0x000ea20008000a00 */
[----:B-1----:R-:W-:Y:S01]  /*0100*/  IMAD R5, R7, UR6, R0 ;  /* 0x0000000607057c24 */ /* 0x002fe2000f8e0200 */
[----:B------:R-:W1:Y:S03]  /*0110*/  LDCU UR6, c[0x0][0x3a0] ;  /* 0x00007400ff0677ac */ /* 0x000e660008000800 */
[----:B0-----:R-:W-:Y:S02]  /*0120*/  IMAD.WIDE R2, R5, 0x2, R2 ;  /* 0x0000000205027825 */ /* 0x001fe400078e0202 */
[----:B------:R-:W0:Y:S04]  /*0130*/  LDC.64 R4, c[0x0][0x398] ;  /* 0x0000e600ff047b82 */ /* 0x000e280000000a00 */
[----:B--2---:R-:W2:Y:S01]  /*0140*/  LDG.E.U16 R2, desc[UR4][R2.64] ;  /* 0x0000000402027981 */ /* 0x004ea2000c1e1500 */
[----:B-1----:R-:W-:-:S04]  /*0150*/  IMAD R7, R7, UR6, R0 ;  /* 0x0000000607077c24 */ /* 0x002fc8000f8e0200 */
[----:B0-----:R-:W-:-:S04]  /*0160*/  IMAD.WIDE R4, R7, 0x4, R4 ;  /* 0x0000000407047825 */ /* 0x001fc800078e0204 */
[----:B--2---:R-:W-:-:S05]  /*0170*/  HADD2.F32 R7, -RZ, R2.H0_H0 ;  /* 0x20000002ff077230 */ /* 0x004fca0000004100 */
[----:B------:R-:W-:Y:S01]  /*0180*/  STG.E desc[UR4][R4.64], R7 ;  /* 0x0000000704007986 */ /* 0x000fe2000c101904 */
[----:B------:R-:W-:Y:S05]  /*0190*/  EXIT ;  /* 0x000000000000794d */ /* 0x000fea0003800000 */
.L_x_0:
[----:B------:R-:W-:-:S00]  /*01a0*/  BRA `(.L_x_0) ;  /* 0xfffffffc00fc7947 */ /* 0x000fc0000383ffff */
[----:B------:R-:W-:-:S00]  /*01b0*/  NOP ;  /* 0x0000000000007918 */ /* 0x000fc00000000000 */
        /* <DEDUP_REMOVED lines=12> */
.L_x_11:


//--------------------- .text._Z21float2half_GPU_kerneliiPKfiP6__halfi --------------------------
	.section	.text._Z21float2half_GPU_kerneliiPKfiP6__halfi,"ax",@progbits
	.align	128
        .global         _Z21float2half_GPU_kerneliiPKfiP6__halfi
        .type           _Z21float2half_GPU_kerneliiPKfiP6__halfi,@function
        .size           _Z21float2half_GPU_kerneliiPKfiP6__halfi,(.L_x_12 - _Z21float2half_GPU_kerneliiPKfiP6__halfi)
        .other          _Z21float2half_GPU_kerneliiPKfiP6__halfi,@"STO_CUDA_ENTRY STV_DEFAULT"
_Z21float2half_GPU_kerneliiPKfiP6__halfi:
.text._Z21float2half_GPU_kerneliiPKfiP6__halfi:
        /* <DEDUP_REMOVED lines=20> */
[----:B--2---:R-:W2:Y:S01]  /*0140*/  LDG.E R2, desc[UR4][R2.64] ;  /* 0x0000000402027981 */ /* 0x004ea2000c1e1900 */
[----:B-1----:R-:W-:-:S04]  /*0150*/  IMAD R7, R7, UR6, R0 ;  /* 0x0000000607077c24 */ /* 0x002fc8000f8e0200 */
[----:B0-----:R-:W-:Y:S01]  /*0160*/  IMAD.WIDE R4, R7, 0x2, R4 ;  /* 0x0000000207047825 */ /* 0x001fe200078e0204 */
[----:B--2---:R-:W-:-:S05]  /*0170*/  F2FP.F16.F32.PACK_AB R0, RZ, R2 ;  /* 0x00000002ff00723e */ /* 0x004fca00000000ff */
[----:B------:R-:W-:Y:S01]  /*0180*/  STG.E.U16 desc[UR4][R4.64], R0 ;  /* 0x0000000004007986 */ /* 0x000fe2000c101504 */
[----:B------:R-:W-:Y:S05]  /*0190*/  EXIT ;  /* 0x000000000000794d */ /* 0x000fea0003800000 */
.L_x_1:
        /* <DEDUP_REMOVED lines=14> */
.L_x_12:


//--------------------- .text._Z22double2half_GPU_kerneliiPKdiP6__halfi --------------------------
	.section	.text._Z22double2half_GPU_kerneliiPKdiP6__halfi,"ax",@progbits
	.align	128
        .global         _Z22double2half_GPU_kerneliiPKdiP6__halfi
        .type           _Z22double2half_GPU_kerneliiPKdiP6__halfi,@function
        .size           _Z22double2half_GPU_kerneliiPKdiP6__halfi,(.L_x_13 - _Z22double2half_GPU_kerneliiPKdiP6__halfi)
        .other          _Z22double2half_GPU_kerneliiPKdiP6__halfi,@"STO_CUDA_ENTRY STV_DEFAULT"
_Z22double2half_GPU_kerneliiPKdiP6__halfi:
.text._Z22double2half_GPU_kerneliiPKdiP6__halfi:
        /* <DEDUP_REMOVED lines=20> */
[----:B--2---:R-:W2:Y:S01]  /*0140*/  LDG.E.64 R2, desc[UR4][R2.64] ;  /* 0x0000000402027981 */ /* 0x004ea2000c1e1b00 */
[----:B-1----:R-:W-:-:S04]  /*0150*/  IMAD R7, R7, UR6, R0 ;  /* 0x0000000607077c24 */ /* 0x002fc8000f8e0200 */
[----:B0-----:R-:W-:Y:S01]  /*0160*/  IMAD.WIDE R4, R7, 0x2, R4 ;  /* 0x0000000207047825 */ /* 0x001fe200078e0204 */
[----:B--2---:R-:W0:Y:S04]  /*0170*/  F2F.F16.F64 R9, R2 ;  /* 0x0000000200097310 */ /* 0x004e280000300800 */
[----:B0-----:R-:W-:Y:S01]  /*0180*/  STG.E.U16 desc[UR4][R4.64], R9 ;  /* 0x0000000904007986 */ /* 0x001fe2000c101504 */
[----:B------:R-:W-:Y:S05]  /*0190*/  EXIT ;  /* 0x000000000000794d */ /* 0x000fea0003800000 */
.L_x_2:
        /* <DEDUP_REMOVED lines=14> */
.L_x_13:


//--------------------- .text._Z19bf2float_GPU_kerneliiPK13__nv_bfloat16iPfi --------------------------
	.section	.text._Z19bf2float_GPU_kerneliiPK13__nv_bfloat16iPfi,"ax",@progbits
	.align	128
        .global         _Z19bf2float_GPU_kerneliiPK13__nv_bfloat16iPfi
        .type           _Z19bf2float_GPU_kerneliiPK13__nv_bfloat16iPfi,@function
        .size           _Z19bf2float_GPU_kerneliiPK13__nv_bfloat16iPfi,(.L_x_14 - _Z19bf2float_GPU_kerneliiPK13__nv_bfloat16iPfi)
        .other          _Z19bf2float_GPU_kerneliiPK13__nv_bfloat16iPfi,@"STO_CUDA_ENTRY STV_DEFAULT"
_Z19bf2float_GPU_kerneliiPK13__nv_bfloat16iPfi:
.text._Z19bf2float_GPU_kerneliiPK13__nv_bfloat16iPfi:
        /* <DEDUP_REMOVED lines=22> */
[----:B0-----:R-:W-:Y:S01]  /*0160*/  IMAD.WIDE R4, R7, 0x4, R4 ;  /* 0x0000000407047825 */ /* 0x001fe200078e0204 */
[----:B--2---:R-:W-:-:S05]  /*0170*/  SHF.L.U32 R7, R2, 0x10, RZ ;  /* 0x0000001002077819 */ /* 0x004fca00000006ff */
[----:B------:R-:W-:Y:S01]  /*0180*/  STG.E desc[UR4][R4.64], R7 ;  /* 0x0000000704007986 */ /* 0x000fe2000c101904 */
[----:B------:R-:W-:Y:S05]  /*0190*/  EXIT ;  /* 0x000000000000794d */ /* 0x000fea0003800000 */
.L_x_3:
        /* <DEDUP_REMOVED lines=14> */
.L_x_14:


//--------------------- .text._Z19float2bf_GPU_kerneliiPKfiP13__nv_bfloat16i --------------------------
	.section	.text._Z19float2bf_GPU_kerneliiPKfiP13__nv_bfloat16i,"ax",@progbits
	.align	128
        .global         _Z19float2bf_GPU_kerneliiPKfiP13__nv_bfloat16i
        .type           _Z19float2bf_GPU_kerneliiPKfiP13__nv_bfloat16i,@function
        .size           _Z19float2bf_GPU_kerneliiPKfiP13__nv_bfloat16i,(.L_x_15 - _Z19float2bf_GPU_kerneliiPKfiP13__nv_bfloat16i)
        .other          _Z19float2bf_GPU_kerneliiPKfiP13__nv_bfloat16i,@"STO_CUDA_ENTRY STV_DEFAULT"
_Z19float2bf_GPU_kerneliiPKfiP13__nv_bfloat16i:
.text._Z19float2bf_GPU_kerneliiPKfiP13__nv_bfloat16i:
        /* <DEDUP_REMOVED lines=23> */
[----:B--2---:R-:W-:-:S05]  /*0170*/  F2FP.BF16.F32.PACK_AB R0, RZ, R2 ;  /* 0x00000002ff00723e */ /* 0x004fca00000010ff */
[----:B------:R-:W-:Y:S01]  /*0180*/  STG.E.U16 desc[UR4][R4.64], R0 ;  /* 0x0000000004007986 */ /* 0x000fe2000c101504 */
[----:B------:R-:W-:Y:S05]  /*0190*/  EXIT ;  /* 0x000000000000794d */ /* 0x000fea0003800000 */
.L_x_4:
        /* <DEDUP_REMOVED lines=14> */
.L_x_15:


//--------------------- .text._Z20double2bf_GPU_kerneliiPKdiP13__nv_bfloat16i --------------------------
	.section	.text._Z20double2bf_GPU_kerneliiPKdiP13__nv_bfloat16i,"ax",@progbits
	.align	128
        .global         _Z20double2bf_GPU_kerneliiPKdiP13__nv_bfloat16i
        .type           _Z20double2bf_GPU_kerneliiPKdiP13__nv_bfloat16i,@function
        .size           _Z20double2bf_GPU_kerneliiPKdiP13__nv_bfloat16i,(.L_x_16 - _Z20double2bf_GPU_kerneliiPKdiP13__nv_bfloat16i)
        .other          _Z20double2bf_GPU_kerneliiPKdiP13__nv_bfloat16i,@"STO_CUDA_ENTRY STV_DEFAULT"
_Z20double2bf_GPU_kerneliiPKdiP13__nv_bfloat16i:
.text._Z20double2bf_GPU_kerneliiPKdiP13__nv_bfloat16i:
        /* <DEDUP_REMOVED lines=23> */
[----:B--2---:R-:W0:Y:S04]  /*0170*/  F2F.BF16.F64 R9, R2 ;  /* 0x0000000200097310 */ /* 0x004e280000302000 */
[----:B0-----:R-:W-:Y:S01]  /*0180*/  STG.E.U16 desc[UR4][R4.64], R9 ;  /* 0x0000000904007986 */ /* 0x001fe2000c101504 */
[----:B------:R-:W-:Y:S05]  /*0190*/  EXIT ;  /* 0x000000000000794d */ /* 0x000fea0003800000 */
.L_x_5:
        /* <DEDUP_REMOVED lines=14> */
.L_x_16:


//--------------------- .text._Z20fp82float_GPU_kerneliiPKhiPfi --------------------------
	.section	.text._Z20fp82float_GPU_kerneliiPKhiPfi,"ax",@progbits
	.align	128
        .global         _Z20fp82float_GPU_kerneliiPKhiPfi
        .type           _Z20fp82float_GPU_kerneliiPKhiPfi,@function
        .size           _Z20fp82float_GPU_kerneliiPKhiPfi,(.L_x_17 - _Z20fp82float_GPU_kerneliiPKhiPfi)
        .other          _Z20fp82float_GPU_kerneliiPKhiPfi,@"STO_CUDA_ENTRY STV_DEFAULT"
_Z20fp82float_GPU_kerneliiPKhiPfi:
.text._Z20fp82float_GPU_kerneliiPKhiPfi:
        /* <DEDUP_REMOVED lines=13> */
[----:B------:R-:W0:Y:S01]  /*00d0*/  LDCU UR6, c[0x0][0x390] ;  /* 0x00007200ff0677ac */ /* 0x000e220008000800 */
[----:B------:R-:W1:Y:S01]  /*00e0*/  LDCU.64 UR8, c[0x0][0x388] ;  /* 0x00007100ff0877ac */ /* 0x000e620008000a00 */
[----:B------:R-:W2:Y:S01]  /*00f0*/  LDCU.64 UR4, c[0x0][0x358] ;  /* 0x00006b00ff0477ac */ /* 0x000ea20008000a00 */
[----:B0-----:R-:W-:Y:S01]  /*0100*/  IMAD R2, R7, UR6, R0 ;  /* 0x0000000607027c24 */ /* 0x001fe2000f8e0200 */
[----:B------:R-:W0:Y:S04]  /*0110*/  LDCU UR6, c[0x0][0x3a0] ;  /* 0x00007400ff0677ac */ /* 0x000e280008000800 */
[----:B-1----:R-:W-:-:S04]  /*0120*/  IADD3 R4, P0, PT, R2, UR8, RZ ;  /* 0x0000000802047c10 */ /* 0x002fc8000ff1e0ff */
[----:B------:R-:W-:Y:S02]  /*0130*/  LEA.HI.X.SX32 R5, R2, UR9, 0x1, P0 ;  /* 0x0000000902057c11 */ /* 0x000fe400080f0eff */
[----:B------:R-:W1:Y:S03]  /*0140*/  LDC.64 R2, c[0x0][0x398] ;  /* 0x0000e600ff027b82 */ /* 0x000e660000000a00 */
[----:B--2---:R-:W2:Y:S01]  /*0150*/  LDG.E.U8 R4, desc[UR4][R4.64] ;  /* 0x0000000404047981 */ /* 0x004ea2000c1e1100 */
[----:B0-----:R-:W-:-:S04]  /*0160*/  IMAD R7, R7, UR6, R0 ;  /* 0x0000000607077c24 */ /* 0x001fc8000f8e0200 */
[----:B-1----:R-:W-:Y:S01]  /*0170*/  IMAD.WIDE R2, R7, 0x4, R2 ;  /* 0x0000000407027825 */ /* 0x002fe200078e0202 */
[----:B--2---:R-:W-:-:S04]  /*0180*/  F2FP.F16.E4M3.UNPACK_B R5, R4 ;  /* 0x00000004ff05723e */ /* 0x004fc800020006ff */
[----:B------:R-:W0:Y:S02]  /*0190*/  I2F.F16.U16 R6, R5 ;  /* 0x0000000500067306 */ /* 0x000e240000100800 */
[----:B0-----:R-:W-:-:S05]  /*01a0*/  HADD2.F32 R7, -RZ, R6.H0_H0 ;  /* 0x20000006ff077230 */ /* 0x001fca0000004100 */
[----:B------:R-:W-:Y:S01]  /*01b0*/  STG.E desc[UR4][R2.64], R7 ;  /* 0x0000000702007986 */ /* 0x000fe2000c101904 */
[----:B------:R-:W-:Y:S05]  /*01c0*/  EXIT ;  /* 0x000000000000794d */ /* 0x000fea0003800000 */
.L_x_6:
        /* <DEDUP_REMOVED lines=11> */
.L_x_17:


//--------------------- .text._Z19half2fp8_GPU_kerneliiPK6__halfiPhi --------------------------
	.section	.text._Z19half2fp8_GPU_kerneliiPK6__halfiPhi,"ax",@progbits
	.align	128
        .global         _Z19half2fp8_GPU_kerneliiPK6__halfiPhi
        .type           _Z19half2fp8_GPU_kerneliiPK6__halfiPhi,@function
        .size           _Z19half2fp8_GPU_kerneliiPK6__halfiPhi,(.L_x_18 - _Z19half2fp8_GPU_kerneliiPK6__halfiPhi)
        .other          _Z19half2fp8_GPU_kerneliiPK6__halfiPhi,@"STO_CUDA_ENTRY STV_DEFAULT"
_Z19half2fp8_GPU_kerneliiPK6__halfiPhi:
.text._Z19half2fp8_GPU_kerneliiPK6__halfiPhi:
        /* <DEDUP_REMOVED lines=16> */
[----:B------:R-:W3:Y:S01]  /*0100*/  LDCU.64 UR8, c[0x0][0x398] ;  /* 0x00007300ff0877ac */ /* 0x000ee20008000a00 */
[----:B-1----:R-:W-:Y:S01]  /*0110*/  IMAD R7, R5, UR6, R0 ;  /* 0x0000000605077c24 */ /* 0x002fe2000f8e0200 */
[----:B------:R-:W1:Y:S03]  /*0120*/  LDCU UR6, c[0x0][0x3a0] ;  /* 0x00007400ff0677ac */ /* 0x000e660008000800 */
[----:B0-----:R-:W-:-:S06]  /*0130*/  IMAD.WIDE R2, R7, 0x2, R2 ;  /* 0x0000000207027825 */ /* 0x001fcc00078e0202 */
[----:B--2---:R-:W2:Y:S01]  /*0140*/  LDG.E.U16 R2, desc[UR4][R2.64] ;  /* 0x0000000402027981 */ /* 0x004ea2000c1e1500 */
[----:B-1----:R-:W-:-:S05]  /*0150*/  IMAD R0, R5, UR6, R0 ;  /* 0x0000000605007c24 */ /* 0x002fca000f8e0200 */
[----:B---3--:R-:W-:-:S04]  /*0160*/  IADD3 R4, P0, PT, R0, UR8, RZ ;  /* 0x0000000800047c10 */ /* 0x008fc8000ff1e0ff */
[----:B------:R-:W-:Y:S02]  /*0170*/  LEA.HI.X.SX32 R5, R0, UR9, 0x1, P0 ;  /* 0x0000000900057c11 */ /* 0x000fe400080f0eff */
[----:B--2---:R-:W-:-:S05]  /*0180*/  F2FP.SATFINITE.E4M3.F16.UNPACK_B_MERGE_C R7, R2, RZ ;  /* 0x00000002ff07723e */ /* 0x004fca00048032ff */
[----:B------:R-:W-:Y:S01]  /*0190*/  STG.E.U8 desc[UR4][R4.64], R7 ;  /* 0x0000000704007986 */ /* 0x000fe2000c101104 */
[----:B------:R-:W-:Y:S05]  /*01a0*/  EXIT ;  /* 0x000000000000794d */ /* 0x000fea0003800000 */
.L_x_7:
        /* <DEDUP_REMOVED lines=13> */
.L_x_18:


//--------------------- .text._Z20float2fp8_GPU_kerneliiPKfiPhi --------------------------
	.section	.text._Z20float2fp8_GPU_kerneliiPKfiPhi,"ax",@progbits
	.align	128
        .global         _Z20float2fp8_GPU_kerneliiPKfiPhi
        .type           _Z20float2fp8_GPU_kerneliiPKfiPhi,@function
        .size           _Z20float2fp8_GPU_kerneliiPKfiPhi,(.L_x_19 - _Z20float2fp8_GPU_kerneliiPKfiPhi)
        .other          _Z20float2fp8_GPU_kerneliiPKfiPhi,@"STO_CUDA_ENTRY STV_DEFAULT"
_Z20float2fp8_GPU_kerneliiPKfiPhi:
.text._Z20float2fp8_GPU_kerneliiPKfiPhi:
        /* <DEDUP_REMOVED lines=20> */
[----:B--2---:R-:W2:Y:S01]  /*0140*/  LDG.E R2, desc[UR4][R2.64] ;  /* 0x0000000402027981 */ /* 0x004ea2000c1e1900 */
[----:B-1----:R-:W-:-:S05]  /*0150*/  IMAD R0, R5, UR6, R0 ;  /* 0x0000000605007c24 */ /* 0x002fca000f8e0200 */
[----:B---3--:R-:W-:-:S04]  /*0160*/  IADD3 R4, P0, PT, R0, UR8, RZ ;  /* 0x0000000800047c10 */ /* 0x008fc8000ff1e0ff */
[----:B------:R-:W-:Y:S02]  /*0170*/  LEA.HI.X.SX32 R5, R0, UR9, 0x1, P0 ;  /* 0x0000000900057c11 */ /* 0x000fe400080f0eff */
[----:B--2---:R-:W-:-:S05]  /*0180*/  F2FP.SATFINITE.E4M3.F32.PACK_AB_MERGE_C R7, RZ, R2, RZ ;  /* 0x00000002ff07723e */ /* 0x004fca00048070ff */
[----:B------:R-:W-:Y:S01]  /*0190*/  STG.E.U8 desc[UR4][R4.64], R7 ;  /* 0x0000000704007986 */ /* 0x000fe2000c101104 */
[----:B------:R-:W-:Y:S05]  /*01a0*/  EXIT ;  /* 0x000000000000794d */ /* 0x000fea0003800000 */
.L_x_8:
        /* <DEDUP_REMOVED lines=13> */
.L_x_19:


//--------------------- .text._Z21double2fp8_GPU_kerneliiPKdiPhi --------------------------
	.section	.text._Z21double2fp8_GPU_kerneliiPKdiPhi,"ax",@progbits
	.align	128
        .global         _Z21double2fp8_GPU_kerneliiPKdiPhi
        .type           _Z21double2fp8_GPU_kerneliiPKdiPhi,@function
        .size           _Z21double2fp8_GPU_kerneliiPKdiPhi,(.L_x_20 - _Z21double2fp8_GPU_kerneliiPKdiPhi)
        .other          _Z21double2fp8_GPU_kerneliiPKdiPhi,@"STO_CUDA_ENTRY STV_DEFAULT"
_Z21double2fp8_GPU_kerneliiPKdiPhi:
.text._Z21double2fp8_GPU_kerneliiPKdiPhi:
        /* <DEDUP_REMOVED lines=20> */
[----:B--2---:R-:W2:Y:S01]  /*0140*/  LDG.E.64 R2, desc[UR4][R2.64] ;  /* 0x0000000402027981 */ /* 0x004ea2000c1e1b00 */
[----:B-1----:R-:W-:-:S05]  /*0150*/  IMAD R0, R5, UR6, R0 ;  /* 0x0000000605007c24 */ /* 0x002fca000f8e0200 */
[----:B---3--:R-:W-:-:S04]  /*0160*/  IADD3 R4, P0, PT, R0, UR8, RZ ;  /* 0x0000000800047c10 */ /* 0x008fc8000ff1e0ff */
[----:B------:R-:W-:Y:S01]  /*0170*/  LEA.HI.X.SX32 R5, R0, UR9, 0x1, P0 ;  /* 0x0000000900057c11 */ /* 0x000fe200080f0eff */
[----:B--2---:R-:W0:Y:S02]  /*0180*/  F2F.F32.F64 R6, R2 ;  /* 0x0000000200067310 */ /* 0x004e240000301000 */
[----:B0-----:R-:W-:-:S05]  /*0190*/  F2FP.SATFINITE.E4M3.F32.PACK_AB_MERGE_C R7, RZ, R6, RZ ;  /* 0x00000006ff07723e */ /* 0x001fca00048070ff */
[----:B------:R-:W-:Y:S01]  /*01a0*/  STG.E.U8 desc[UR4][R4.64], R7 ;  /* 0x0000000704007986 */ /* 0x000fe2000c101104 */
[----:B------:R-:W-:Y:S05]  /*01b0*/  EXIT ;  /* 0x000000000000794d */ /* 0x000fea0003800000 */
.L_x_9:
        /* <DEDUP_REMOVED lines=12> */
.L_x_20:


//--------------------- .text._Z22double2int8_GPU_kerneliiPKdiPai --------------------------
	.section	.text._Z22double2int8_GPU_kerneliiPKdiPai,"ax",@progbits
	.align	128
        .global         _Z22double2int8_GPU_kerneliiPKdiPai
        .type           _Z22double2int8_GPU_kerneliiPKdiPai,@function
        .size           _Z22double2int8_GPU_kerneliiPKdiPai,(.L_x_21 - _Z22double2int8_GPU_kerneliiPKdiPai)
        .other          _Z22double2int8_GPU_kerneliiPKdiPai,@"STO_CUDA_ENTRY STV_DEFAULT"
_Z22double2int8_GPU_kerneliiPKdiPai:
.text._Z22double2int8_GPU_kerneliiPKdiPai:
        /* <DEDUP_REMOVED lines=24> */
[----:B--2---:R-:W0:Y:S04]  /*0180*/  F2I.F64.TRUNC R7, R2 ;  /* 0x0000000200077311 */ /* 0x004e28000030d100 */
[----:B0-----:R-:W-:Y:S01]  /*0190*/  STG.E.U8 desc[UR4][R4.64], R7 ;  /* 0x0000000704007986 */ /* 0x001fe2000c101104 */
[----:B------:R-:W-:Y:S05]  /*01a0*/  EXIT ;  /* 0x000000000000794d */ /* 0x000fea0003800000 */
.L_x_10:
        /* <DEDUP_REMOVED lines=13> */
.L_x_21:


//--------------------- .nv.shared.reserved.0     --------------------------
	.section	.nv.shared.reserved.0,"aw",@nobits
	.weak		__nv_reservedSMEM_offset_0_alias
	.size		__nv_reservedSMEM_offset_0_alias, 0, 64
	.other		__nv_reservedSMEM_offset_0_alias,@"STO_CUDA_RESERVED_SHARED STV_DEFAULT"
__nv_reservedSMEM_offset_0_alias:
	.zero		0
	.zero		64


//--------------------- .nv.constant0._Z21half2float_GPU_kerneliiPK6__halfiPfi --------------------------
	.section	.nv.constant0._Z21half2float_GPU_kerneliiPK6__halfiPfi,"a",@progbits
	.sectionflags	@""
	.align	4
.nv.constant0._Z21half2float_GPU_kerneliiPK6__halfiPfi:
	.zero		932


//--------------------- .nv.constant0._Z21float2half_GPU_kerneliiPKfiP6__halfi --------------------------
	.section	.nv.constant0._Z21float2half_GPU_kerneliiPKfiP6__halfi,"a",@progbits
	.sectionflags	@""
	.align	4
.nv.constant0._Z21float2half_GPU_kerneliiPKfiP6__halfi:
	.zero		932


//--------------------- .nv.constant0._Z22double2half_GPU_kerneliiPKdiP6__halfi --------------------------
	.section	.nv.constant0._Z22double2half_GPU_kerneliiPKdiP6__halfi,"a",@progbits
	.sectionflags	@""
	.align	4
.nv.constant0._Z22double2half_GPU_kerneliiPKdiP6__halfi:
	.zero		932


//--------------------- .nv.constant0._Z19bf2float_GPU_kerneliiPK13__nv_bfloat16iPfi --------------------------
	.section	.nv.constant0._Z19bf2float_GPU_kerneliiPK13__nv_bfloat16iPfi,"a",@progbits
	.sectionflags	@""
	.align	4
.nv.constant0._Z19bf2float_GPU_kerneliiPK13__nv_bfloat16iPfi:
	.zero		932


//--------------------- .nv.constant0._Z19float2bf_GPU_kerneliiPKfiP13__nv_bfloat16i --------------------------
	.section	.nv.constant0._Z19float2bf_GPU_kerneliiPKfiP13__nv_bfloat16i,"a",@progbits
	.sectionflags	@""
	.align	4
.nv.constant0._Z19float2bf_GPU_kerneliiPKfiP13__nv_bfloat16i:
	.zero		932


//--------------------- .nv.constant0._Z20double2bf_GPU_kerneliiPKdiP13__nv_bfloat16i --------------------------
	.section	.nv.constant0._Z20double2bf_GPU_kerneliiPKdiP13__nv_bfloat16i,"a",@progbits
	.sectionflags	@""
	.align	4
.nv.constant0._Z20double2bf_GPU_kerneliiPKdiP13__nv_bfloat16i:
	.zero		932


//--------------------- .nv.constant0._Z20fp82float_GPU_kerneliiPKhiPfi --------------------------
	.section	.nv.constant0._Z20fp82float_GPU_kerneliiPKhiPfi,"a",@progbits
	.sectionflags	@""
	.align	4
.nv.constant0._Z20fp82float_GPU_kerneliiPKhiPfi:
	.zero		932


//--------------------- .nv.constant0._Z19half2fp8_GPU_kerneliiPK6__halfiPhi --------------------------
	.section	.nv.constant0._Z19half2fp8_GPU_kerneliiPK6__halfiPhi,"a",@progbits
	.sectionflags	@""
	.align	4
.nv.constant0._Z19half2fp8_GPU_kerneliiPK6__halfiPhi:
	.zero		932


//--------------------- .nv.constant0._Z20float2fp8_GPU_kerneliiPKfiPhi --------------------------
	.section	.nv.constant0._Z20float2fp8_GPU_kerneliiPKfiPhi,"a",@progbits
	.sectionflags	@""
	.align	4
.nv.constant0._Z20float2fp8_GPU_kerneliiPKfiPhi:
	.zero		932


//--------------------- .nv.constant0._Z21double2fp8_GPU_kerneliiPKdiPhi --------------------------
	.section	.nv.constant0._Z21double2fp8_GPU_kerneliiPKdiPhi,"a",@progbits
	.sectionflags	@""
	.align	4
.nv.constant0._Z21double2fp8_GPU_kerneliiPKdiPhi:
	.zero		932


//--------------------- .nv.constant0._Z22double2int8_GPU_kerneliiPKdiPai --------------------------
	.section	.nv.constant0._Z22double2int8_GPU_kerneliiPKdiPai,"a",@progbits
	.sectionflags	@""
	.align	4
.nv.constant0._Z22double2int8_GPU_kerneliiPKdiPai:
	.zero		932


//--------------------- SYMBOLS --------------------------

	.type		.nv.reservedSmem.offset0,@object
	.size		.nv.reservedSmem.offset0,0x4
